	.target	sm_90a

	.elftype	@"ET_EXEC"


//--------------------- .note.nv.tkinfo           --------------------------
	.section	.note.nv.tkinfo,"",@"SHT_NOTE"
	.sectionflags	@"SHF_NOTE_NV_TKINFO"
	.tkinfo
        /*0018*/ 	.word	0x00000002
        /*0030*/ 	.string	""
        /*0030*/ 	.string	"ptxas"
        /*0030*/ 	.string	"Cuda compilation tools, release 13.0, V13.0.88"
        /*0030*/ 	.string	"Build cuda_13.0.r13.0/compiler.36424714_0"
        /*0030*/ 	.string	"-arch sm_90a -m 64 "



//--------------------- .note.nv.cuinfo           --------------------------
	.section	.note.nv.cuinfo,"",@"SHT_NOTE"
	.sectionflags	@"SHF_NOTE_NV_CUINFO"
        /*0018*/ 	.short	0x0002
        /*001a*/ 	.short	0x005a
        /*001c*/ 	.short	0x0082
	.zero		2


//--------------------- .nv.info                  --------------------------
	.section	.nv.info,"",@"SHT_CUDA_INFO"
	.align	4


	//----- nvinfo : EIATTR_REGCOUNT
	.align		4
        /*0000*/ 	.byte	0x04, 0x2f
        /*0002*/ 	.short	(.L_15 - .L_14)
	.align		4
.L_14:
        /*0004*/ 	.word	index@(_ZN7cutlass13device_kernelINS_4gemm6kernel13GemmUniversalIN4cute5tupleIJiiiiEEENS1_10collective13CollectiveMmaINS1_34MainloopSm90TmaGmmaWarpSpecializedILi32ENS5_IJNS4_1CILi1EEESB_SB_EEENS1_32KernelTmaWarpSpecializedPingpongEEENS5_IJNSA_ILi64EEENSA_ILi48EEESF_EEEaNS5_IJlSB_lEEEaSI_NS4_8TiledMMAINS4_8MMA_AtomIJNS4_4SM904GMMA26MMA_64x16x32_S32S8S8_SS_TNEEEENS4_6LayoutISC_NS5_IJNSA_ILi0EEESQ_SQ_EEEEENS5_IJNS4_10UnderscoreEST_ST_EEEEENS4_13SM90_TMA_LOADENS4_14ComposedLayoutINS4_7SwizzleILi2ELi4ELi3EEENS4_18smem_ptr_flag_bitsILi8EEENSP_INS5_IJNSA_ILi8EEESF_EEENS5_IJSF_SB_EEEEEEEvNS4_8identityESW_S16_vS17_EENS_8epilogue10collective6detail29Sm90TmaWarpSpecializedAdapterINS1A_15DefaultEpilogueIaSI_SI_NS19_6thread17LinearCombinationIaLi1EiiLNS1E_9ScaleType4KindE0ELNS_15FloatRoundStyleE2EaEENS1_15EpilogueDefaultEEEEEvvEEEEvNT_6ParamsE)
        /*0008*/ 	.word	0x000000a8


	//----- nvinfo : EIATTR_FRAME_SIZE
	.align		4
.L_15:
        /*000c*/ 	.byte	0x04, 0x11
        /*000e*/ 	.short	(.L_17 - .L_16)
	.align		4
.L_16:
        /*0010*/ 	.word	index@(_ZN7cutlass13device_kernelINS_4gemm6kernel13GemmUniversalIN4cute5tupleIJiiiiEEENS1_10collective13CollectiveMmaINS1_34MainloopSm90TmaGmmaWarpSpecializedILi32ENS5_IJNS4_1CILi1EEESB_SB_EEENS1_32KernelTmaWarpSpecializedPingpongEEENS5_IJNSA_ILi64EEENSA_ILi48EEESF_EEEaNS5_IJlSB_lEEEaSI_NS4_8TiledMMAINS4_8MMA_AtomIJNS4_4SM904GMMA26MMA_64x16x32_S32S8S8_SS_TNEEEENS4_6LayoutISC_NS5_IJNSA_ILi0EEESQ_SQ_EEEEENS5_IJNS4_10UnderscoreEST_ST_EEEEENS4_13SM90_TMA_LOADENS4_14ComposedLayoutINS4_7SwizzleILi2ELi4ELi3EEENS4_18smem_ptr_flag_bitsILi8EEENSP_INS5_IJNSA_ILi8EEESF_EEENS5_IJSF_SB_EEEEEEEvNS4_8identityESW_S16_vS17_EENS_8epilogue10collective6detail29Sm90TmaWarpSpecializedAdapterINS1A_15DefaultEpilogueIaSI_SI_NS19_6thread17LinearCombinationIaLi1EiiLNS1E_9ScaleType4KindE0ELNS_15FloatRoundStyleE2EaEENS1_15EpilogueDefaultEEEEEvvEEEEvNT_6ParamsE)
        /*0014*/ 	.word	0x00000000


	//----- nvinfo : EIATTR_MIN_STACK_SIZE
	.align		4
.L_17:
        /*0018*/ 	.byte	0x04, 0x12
        /*001a*/ 	.short	(.L_19 - .L_18)
	.align		4
.L_18:
        /*001c*/ 	.word	index@(_ZN7cutlass13device_kernelINS_4gemm6kernel13GemmUniversalIN4cute5tupleIJiiiiEEENS1_10collective13CollectiveMmaINS1_34MainloopSm90TmaGmmaWarpSpecializedILi32ENS5_IJNS4_1CILi1EEESB_SB_EEENS1_32KernelTmaWarpSpecializedPingpongEEENS5_IJNSA_ILi64EEENSA_ILi48EEESF_EEEaNS5_IJlSB_lEEEaSI_NS4_8TiledMMAINS4_8MMA_AtomIJNS4_4SM904GMMA26MMA_64x16x32_S32S8S8_SS_TNEEEENS4_6LayoutISC_NS5_IJNSA_ILi0EEESQ_SQ_EEEEENS5_IJNS4_10UnderscoreEST_ST_EEEEENS4_13SM90_TMA_LOADENS4_14ComposedLayoutINS4_7SwizzleILi2ELi4ELi3EEENS4_18smem_ptr_flag_bitsILi8EEENSP_INS5_IJNSA_ILi8EEESF_EEENS5_IJSF_SB_EEEEEEEvNS4_8identityESW_S16_vS17_EENS_8epilogue10collective6detail29Sm90TmaWarpSpecializedAdapterINS1A_15DefaultEpilogueIaSI_SI_NS19_6thread17LinearCombinationIaLi1EiiLNS1E_9ScaleType4KindE0ELNS_15FloatRoundStyleE2EaEENS1_15EpilogueDefaultEEEEEvvEEEEvNT_6ParamsE)
        /*0020*/ 	.word	0x00000000
.L_19:


//--------------------- .nv.compat                --------------------------
	.section	.nv.compat,"",@"SHT_CUDA_COMPAT_INFO"
	.align	4
        /*0000*/ 	.byte	0x02, 0x09, 0x01, 0x00, 0x02, 0x02, 0x04, 0x00, 0x02, 0x05, 0x05, 0x00, 0x03, 0x07, 0x01, 0x01
        /*0010*/ 	.byte	0x02, 0x03, 0x01, 0x00, 0x02, 0x06, 0x01, 0x00, 0x04, 0x0b, 0x08, 0x00, 0x00, 0x00, 0x00, 0x00
        /*0020*/ 	.byte	0x00, 0x00, 0x00, 0x00


//--------------------- .nv.info._ZN7cutlass13device_kernelINS_4gemm6kernel13GemmUniversalIN4cute5tupleIJiiiiEEENS1_10collective13CollectiveMmaINS1_34MainloopSm90TmaGmmaWarpSpecializedILi32ENS5_IJNS4_1CILi1EEESB_SB_EEENS1_32KernelTmaWarpSpecializedPingpongEEENS5_IJNSA_ILi64EEENSA_ILi48EEESF_EEEaNS5_IJlSB_lEEEaSI_NS4_8TiledMMAINS4_8MMA_AtomIJNS4_4SM904GMMA26MMA_64x16x32_S32S8S8_SS_TNEEEENS4_6LayoutISC_NS5_IJNSA_ILi0EEESQ_SQ_EEEEENS5_IJNS4_10UnderscoreEST_ST_EEEEENS4_13SM90_TMA_LOADENS4_14ComposedLayoutINS4_7SwizzleILi2ELi4ELi3EEENS4_18smem_ptr_flag_bitsILi8EEENSP_INS5_IJNSA_ILi8EEESF_EEENS5_IJSF_SB_EEEEEEEvNS4_8identityESW_S16_vS17_EENS_8epilogue10collective6detail29Sm90TmaWarpSpecializedAdapterINS1A_15DefaultEpilogueIaSI_SI_NS19_6thread17LinearCombinationIaLi1EiiLNS1E_9ScaleType4KindE0ELNS_15FloatRoundStyleE2EaEENS1_15EpilogueDefaultEEEEEvvEEEEvNT_6ParamsE --------------------------
	.section	.nv.info._ZN7cutlass13device_kernelINS_4gemm6kernel13GemmUniversalIN4cute5tupleIJiiiiEEENS1_10collective13CollectiveMmaINS1_34MainloopSm90TmaGmmaWarpSpecializedILi32ENS5_IJNS4_1CILi1EEESB_SB_EEENS1_32KernelTmaWarpSpecializedPingpongEEENS5_IJNSA_ILi64EEENSA_ILi48EEESF_EEEaNS5_IJlSB_lEEEaSI_NS4_8TiledMMAINS4_8MMA_AtomIJNS4_4SM904GMMA26MMA_64x16x32_S32S8S8_SS_TNEEEENS4_6LayoutISC_NS5_IJNSA_ILi0EEESQ_SQ_EEEEENS5_IJNS4_10UnderscoreEST_ST_EEEEENS4_13SM90_TMA_LOADENS4_14ComposedLayoutINS4_7SwizzleILi2ELi4ELi3EEENS4_18smem_ptr_flag_bitsILi8EEENSP_INS5_IJNSA_ILi8EEESF_EEENS5_IJSF_SB_EEEEEEEvNS4_8identityESW_S16_vS17_EENS_8epilogue10collective6detail29Sm90TmaWarpSpecializedAdapterINS1A_15DefaultEpilogueIaSI_SI_NS19_6thread17LinearCombinationIaLi1EiiLNS1E_9ScaleType4KindE0ELNS_15FloatRoundStyleE2EaEENS1_15EpilogueDefaultEEEEEvvEEEEvNT_6ParamsE,"",@"SHT_CUDA_INFO"
	.sectionflags	@""
	.align	4


	//----- nvinfo : EIATTR_CUDA_API_VERSION
	.align		4
        /*0000*/ 	.byte	0x04, 0x37
        /*0002*/ 	.short	(.L_21 - .L_20)
.L_20:
        /*0004*/ 	.word	0x00000082


	//----- nvinfo : EIATTR_KPARAM_INFO
	.align		4
.L_21:
        /*0008*/ 	.byte	0x04, 0x17
        /*000a*/ 	.short	(.L_23 - .L_22)
.L_22:
        /*000c*/ 	.word	0x00000000
        /*0010*/ 	.short	0x0000
        /*0012*/ 	.short	0x0070
        /*0014*/ 	.byte	0x00, 0xf0, 0x01, 0x10


	//----- nvinfo : EIATTR_SPARSE_MMA_MASK
	.align		4
.L_23:
        /*0018*/ 	.byte	0x03, 0x50
        /*001a*/ 	.short	0x0000


	//----- nvinfo : EIATTR_MAXREG_COUNT
	.align		4
        /*001c*/ 	.byte	0x03, 0x1b
        /*001e*/ 	.short	0x00a8


	//----- nvinfo : EIATTR_NUM_BARRIERS
	.align		4
        /*0020*/ 	.byte	0x02, 0x4c
        /*0022*/ 	.byte	0x01
	.zero		1


	//----- nvinfo : EIATTR_EXTERNS
	.align		4
        /*0024*/ 	.byte	0x04, 0x0f
        /*0026*/ 	.short	(.L_25 - .L_24)


	//   ....[0]....
	.align		4
.L_24:
        /*0028*/ 	.word	index@(__assertfail)


	//----- nvinfo : EIATTR_MERCURY_ISA_VERSION
	.align		4
.L_25:
        /*002c*/ 	.byte	0x03, 0x5f
        /*002e*/ 	.short	0x0101


	//----- nvinfo : EIATTR_INT_WARP_WIDE_INSTR_OFFSETS
	.align		4
        /*0030*/ 	.byte	0x04, 0x31
        /*0032*/ 	.short	(.L_27 - .L_26)


	//   ....[0]....
.L_26:
        /*0034*/ 	.word	0x00000820


	//   ....[1]....
        /*0038*/ 	.word	0x00000840


	//   ....[2]....
        /*003c*/ 	.word	0x000008c0


	//   ....[3]....
        /*0040*/ 	.word	0x000008d0


	//   ....[4]....
        /*0044*/ 	.word	0x000008e0


	//   ....[5]....
        /*0048*/ 	.word	0x00000900


	//   ....[6]....
        /*004c*/ 	.word	0x00000960


	//   ....[7]....
        /*0050*/ 	.word	0x00000980


	//----- nvinfo : EIATTR_COOP_GROUP_MASK_REGIDS
	.align		4
.L_27:
        /*0054*/ 	.byte	0x04, 0x29
        /*0056*/ 	.short	(.L_29 - .L_28)


	//   ....[0]....
.L_28:
        /*0058*/ 	.word	0xffffffff


	//   ....[1]....
        /*005c*/ 	.word	0xffffffff


	//   ....[2]....
        /*0060*/ 	.word	0xffffffff


	//   ....[3]....
        /*0064*/ 	.word	0xffffffff


	//   ....[4]....
        /*0068*/ 	.word	0xffffffff


	//   ....[5]....
        /*006c*/ 	.word	0xffffffff


	//----- nvinfo : EIATTR_COOP_GROUP_INSTR_OFFSETS
	.align		4
.L_29:
        /*0070*/ 	.byte	0x04, 0x28
        /*0072*/ 	.short	(.L_31 - .L_30)


	//   ....[0]....
.L_30:
        /*0074*/ 	.word	0x00000050


	//   ....[1]....
        /*0078*/ 	.word	0x00000080


	//   ....[2]....
        /*007c*/ 	.word	0x00000180


	//   ....[3]....
        /*0080*/ 	.word	0x00000740


	//   ....[4]....
        /*0084*/ 	.word	0x00000780


	//   ....[5]....
        /*0088*/ 	.word	0x000007c0


	//----- nvinfo : EIATTR_REG_RECONFIG
	.align		4
.L_31:
        /*008c*/ 	.byte	0x01, 0x54
	.zero		2


	//----- nvinfo : EIATTR_SYSCALL_OFFSETS
	.align		4
        /*0090*/ 	.byte	0x04, 0x46
        /*0092*/ 	.short	(.L_33 - .L_32)


	//   ....[0]....
.L_32:
        /*0094*/ 	.word	0x00001b60


	//----- nvinfo : EIATTR_MBARRIER_INSTR_OFFSETS
	.align		4
.L_33:
        /*0098*/ 	.byte	0x04, 0x39
        /*009a*/ 	.short	(.L_35 - .L_34)


	//   ....[0]....
.L_34:
        /*009c*/ 	.word	0x00000320
        /*00a0*/ 	.word	0x000000ff
        /*00a4*/ 	.word	0x00000000
        /*00a8*/ 	.short	0x0100
        /*00aa*/ 	.byte	0x09
	.zero		1


	//   ....[1]....
        /*00ac*/ 	.word	0x00000330
        /*00b0*/ 	.word	0x000000ff
        /*00b4*/ 	.word	0x00000100
        /*00b8*/ 	.short	0x0100
        /*00ba*/ 	.byte	0x09
	.zero		1


	//   ....[2]....
        /*00bc*/ 	.word	0x00000340
        /*00c0*/ 	.word	0x000000ff
        /*00c4*/ 	.word	0x00000008
        /*00c8*/ 	.short	0x0100
        /*00ca*/ 	.byte	0x09
	.zero		1


	//   ....[3]....
        /*00cc*/ 	.word	0x00000350
        /*00d0*/ 	.word	0x000000ff
        /*00d4*/ 	.word	0x00000108
        /*00d8*/ 	.short	0x0100
        /*00da*/ 	.byte	0x09
	.zero		1


	//   ....[4]....
        /*00dc*/ 	.word	0x00000360
        /*00e0*/ 	.word	0x000000ff
        /*00e4*/ 	.word	0x00000010
        /*00e8*/ 	.short	0x0100
        /*00ea*/ 	.byte	0x09
	.zero		1


	//   ....[5]....
        /*00ec*/ 	.word	0x00000370
        /*00f0*/ 	.word	0x000000ff
        /*00f4*/ 	.word	0x00000110
        /*00f8*/ 	.short	0x0100
        /*00fa*/ 	.byte	0x09
	.zero		1


	//   ....[6]....
        /*00fc*/ 	.word	0x00000380
        /*0100*/ 	.word	0x000000ff
        /*0104*/ 	.word	0x00000018
        /*0108*/ 	.short	0x0100
        /*010a*/ 	.byte	0x09
	.zero		1


	//   ....[7]....
        /*010c*/ 	.word	0x00000390
        /*0110*/ 	.word	0x000000ff
        /*0114*/ 	.word	0x00000118
        /*0118*/ 	.short	0x0100
        /*011a*/ 	.byte	0x09
	.zero		1


	//   ....[8]....
        /*011c*/ 	.word	0x000003a0
        /*0120*/ 	.word	0x000000ff
        /*0124*/ 	.word	0x00000020
        /*0128*/ 	.short	0x0100
        /*012a*/ 	.byte	0x09
	.zero		1


	//   ....[9]....
        /*012c*/ 	.word	0x000003b0
        /*0130*/ 	.word	0x000000ff
        /*0134*/ 	.word	0x00000120
        /*0138*/ 	.short	0x0100
        /*013a*/ 	.byte	0x09
	.zero		1


	//   ....[10]....
        /*013c*/ 	.word	0x000003c0
        /*0140*/ 	.word	0x000000ff
        /*0144*/ 	.word	0x00000028
        /*0148*/ 	.short	0x0100
        /*014a*/ 	.byte	0x09
	.zero		1


	//   ....[11]....
        /*014c*/ 	.word	0x000003d0
        /*0150*/ 	.word	0x000000ff
        /*0154*/ 	.word	0x00000128
        /*0158*/ 	.short	0x0100
        /*015a*/ 	.byte	0x09
	.zero		1


	//   ....[12]....
        /*015c*/ 	.word	0x000003e0
        /*0160*/ 	.word	0x000000ff
        /*0164*/ 	.word	0x00000030
        /*0168*/ 	.short	0x0100
        /*016a*/ 	.byte	0x09
	.zero		1


	//   ....[13]....
        /*016c*/ 	.word	0x000003f0
        /*0170*/ 	.word	0x000000ff
        /*0174*/ 	.word	0x00000130
        /*0178*/ 	.short	0x0100
        /*017a*/ 	.byte	0x09
	.zero		1


	//   ....[14]....
        /*017c*/ 	.word	0x00000400
        /*0180*/ 	.word	0x000000ff
        /*0184*/ 	.word	0x00000038
        /*0188*/ 	.short	0x0100
        /*018a*/ 	.byte	0x09
	.zero		1


	//   ....[15]....
        /*018c*/ 	.word	0x00000410
        /*0190*/ 	.word	0x000000ff
        /*0194*/ 	.word	0x00000138
        /*0198*/ 	.short	0x0100
        /*019a*/ 	.byte	0x09
	.zero		1


	//   ....[16]....
        /*019c*/ 	.word	0x00000420
        /*01a0*/ 	.word	0x000000ff
        /*01a4*/ 	.word	0x00000040
        /*01a8*/ 	.short	0x0100
        /*01aa*/ 	.byte	0x09
	.zero		1


	//   ....[17]....
        /*01ac*/ 	.word	0x00000430
        /*01b0*/ 	.word	0x000000ff
        /*01b4*/ 	.word	0x00000140
        /*01b8*/ 	.short	0x0100
        /*01ba*/ 	.byte	0x09
	.zero		1


	//   ....[18]....
        /*01bc*/ 	.word	0x00000440
        /*01c0*/ 	.word	0x000000ff
        /*01c4*/ 	.word	0x00000048
        /*01c8*/ 	.short	0x0100
        /*01ca*/ 	.byte	0x09
	.zero		1


	//   ....[19]....
        /*01cc*/ 	.word	0x00000450
        /*01d0*/ 	.word	0x000000ff
        /*01d4*/ 	.word	0x00000148
        /*01d8*/ 	.short	0x0100
        /*01da*/ 	.byte	0x09
	.zero		1


	//   ....[20]....
        /*01dc*/ 	.word	0x00000460
        /*01e0*/ 	.word	0x000000ff
        /*01e4*/ 	.word	0x00000050
        /*01e8*/ 	.short	0x0100
        /*01ea*/ 	.byte	0x09
	.zero		1


	//   ....[21]....
        /*01ec*/ 	.word	0x00000470
        /*01f0*/ 	.word	0x000000ff
        /*01f4*/ 	.word	0x00000150
        /*01f8*/ 	.short	0x0100
        /*01fa*/ 	.byte	0x09
	.zero		1


	//   ....[22]....
        /*01fc*/ 	.word	0x00000480
        /*0200*/ 	.word	0x000000ff
        /*0204*/ 	.word	0x00000058
        /*0208*/ 	.short	0x0100
        /*020a*/ 	.byte	0x09
	.zero		1


	//   ....[23]....
        /*020c*/ 	.word	0x00000490
        /*0210*/ 	.word	0x000000ff
        /*0214*/ 	.word	0x00000158
        /*0218*/ 	.short	0x0100
        /*021a*/ 	.byte	0x09
	.zero		1


	//   ....[24]....
        /*021c*/ 	.word	0x000004a0
        /*0220*/ 	.word	0x000000ff
        /*0224*/ 	.word	0x00000060
        /*0228*/ 	.short	0x0100
        /*022a*/ 	.byte	0x09
	.zero		1


	//   ....[25]....
        /*022c*/ 	.word	0x000004b0
        /*0230*/ 	.word	0x000000ff
        /*0234*/ 	.word	0x00000160
        /*0238*/ 	.short	0x0100
        /*023a*/ 	.byte	0x09
	.zero		1


	//   ....[26]....
        /*023c*/ 	.word	0x000004c0
        /*0240*/ 	.word	0x000000ff
        /*0244*/ 	.word	0x00000068
        /*0248*/ 	.short	0x0100
        /*024a*/ 	.byte	0x09
	.zero		1


	//   ....[27]....
        /*024c*/ 	.word	0x000004d0
        /*0250*/ 	.word	0x000000ff
        /*0254*/ 	.word	0x00000168
        /*0258*/ 	.short	0x0100
        /*025a*/ 	.byte	0x09
	.zero		1


	//   ....[28]....
        /*025c*/ 	.word	0x000004e0
        /*0260*/ 	.word	0x000000ff
        /*0264*/ 	.word	0x00000070
        /*0268*/ 	.short	0x0100
        /*026a*/ 	.byte	0x09
	.zero		1


	//   ....[29]....
        /*026c*/ 	.word	0x000004f0
        /*0270*/ 	.word	0x000000ff
        /*0274*/ 	.word	0x00000170
        /*0278*/ 	.short	0x0100
        /*027a*/ 	.byte	0x09
	.zero		1


	//   ....[30]....
        /*027c*/ 	.word	0x00000500
        /*0280*/ 	.word	0x000000ff
        /*0284*/ 	.word	0x00000078
        /*0288*/ 	.short	0x0100
        /*028a*/ 	.byte	0x09
	.zero		1


	//   ....[31]....
        /*028c*/ 	.word	0x00000510
        /*0290*/ 	.word	0x000000ff
        /*0294*/ 	.word	0x00000178
        /*0298*/ 	.short	0x0100
        /*029a*/ 	.byte	0x09
	.zero		1


	//   ....[32]....
        /*029c*/ 	.word	0x00000520
        /*02a0*/ 	.word	0x000000ff
        /*02a4*/ 	.word	0x00000080
        /*02a8*/ 	.short	0x0100
        /*02aa*/ 	.byte	0x09
	.zero		1


	//   ....[33]....
        /*02ac*/ 	.word	0x00000530
        /*02b0*/ 	.word	0x000000ff
        /*02b4*/ 	.word	0x00000180
        /*02b8*/ 	.short	0x0100
        /*02ba*/ 	.byte	0x09
	.zero		1


	//   ....[34]....
        /*02bc*/ 	.word	0x00000540
        /*02c0*/ 	.word	0x000000ff
        /*02c4*/ 	.word	0x00000088
        /*02c8*/ 	.short	0x0100
        /*02ca*/ 	.byte	0x09
	.zero		1


	//   ....[35]....
        /*02cc*/ 	.word	0x00000550
        /*02d0*/ 	.word	0x000000ff
        /*02d4*/ 	.word	0x00000188
        /*02d8*/ 	.short	0x0100
        /*02da*/ 	.byte	0x09
	.zero		1


	//   ....[36]....
        /*02dc*/ 	.word	0x00000560
        /*02e0*/ 	.word	0x000000ff
        /*02e4*/ 	.word	0x00000090
        /*02e8*/ 	.short	0x0100
        /*02ea*/ 	.byte	0x09
	.zero		1


	//   ....[37]....
        /*02ec*/ 	.word	0x00000570
        /*02f0*/ 	.word	0x000000ff
        /*02f4*/ 	.word	0x00000190
        /*02f8*/ 	.short	0x0100
        /*02fa*/ 	.byte	0x09
	.zero		1


	//   ....[38]....
        /*02fc*/ 	.word	0x00000580
        /*0300*/ 	.word	0x000000ff
        /*0304*/ 	.word	0x00000098
        /*0308*/ 	.short	0x0100
        /*030a*/ 	.byte	0x09
	.zero		1


	//   ....[39]....
        /*030c*/ 	.word	0x00000590
        /*0310*/ 	.word	0x000000ff
        /*0314*/ 	.word	0x00000198
        /*0318*/ 	.short	0x0100
        /*031a*/ 	.byte	0x09
	.zero		1


	//   ....[40]....
        /*031c*/ 	.word	0x000005a0
        /*0320*/ 	.word	0x000000ff
        /*0324*/ 	.word	0x000000a0
        /*0328*/ 	.short	0x0100
        /*032a*/ 	.byte	0x09
	.zero		1


	//   ....[41]....
        /*032c*/ 	.word	0x000005b0
        /*0330*/ 	.word	0x000000ff
        /*0334*/ 	.word	0x000001a0
        /*0338*/ 	.short	0x0100
        /*033a*/ 	.byte	0x09
	.zero		1


	//   ....[42]....
        /*033c*/ 	.word	0x000005c0
        /*0340*/ 	.word	0x000000ff
        /*0344*/ 	.word	0x000000a8
        /*0348*/ 	.short	0x0100
        /*034a*/ 	.byte	0x09
	.zero		1


	//   ....[43]....
        /*034c*/ 	.word	0x000005d0
        /*0350*/ 	.word	0x000000ff
        /*0354*/ 	.word	0x000001a8
        /*0358*/ 	.short	0x0100
        /*035a*/ 	.byte	0x09
	.zero		1


	//   ....[44]....
        /*035c*/ 	.word	0x000005e0
        /*0360*/ 	.word	0x000000ff
        /*0364*/ 	.word	0x000000b0
        /*0368*/ 	.short	0x0100
        /*036a*/ 	.byte	0x09
	.zero		1


	//   ....[45]....
        /*036c*/ 	.word	0x000005f0
        /*0370*/ 	.word	0x000000ff
        /*0374*/ 	.word	0x000001b0
        /*0378*/ 	.short	0x0100
        /*037a*/ 	.byte	0x09
	.zero		1


	//   ....[46]....
        /*037c*/ 	.word	0x00000600
        /*0380*/ 	.word	0x000000ff
        /*0384*/ 	.word	0x000000b8
        /*0388*/ 	.short	0x0100
        /*038a*/ 	.byte	0x09
	.zero		1


	//   ....[47]....
        /*038c*/ 	.word	0x00000610
        /*0390*/ 	.word	0x000000ff
        /*0394*/ 	.word	0x000001b8
        /*0398*/ 	.short	0x0100
        /*039a*/ 	.byte	0x09
	.zero		1


	//   ....[48]....
        /*039c*/ 	.word	0x00000620
        /*03a0*/ 	.word	0x000000ff
        /*03a4*/ 	.word	0x000000c0
        /*03a8*/ 	.short	0x0100
        /*03aa*/ 	.byte	0x09
	.zero		1


	//   ....[49]....
        /*03ac*/ 	.word	0x00000630
        /*03b0*/ 	.word	0x000000ff
        /*03b4*/ 	.word	0x000001c0
        /*03b8*/ 	.short	0x0100
        /*03ba*/ 	.byte	0x09
	.zero		1


	//   ....[50]....
        /*03bc*/ 	.word	0x00000640
        /*03c0*/ 	.word	0x000000ff
        /*03c4*/ 	.word	0x000000c8
        /*03c8*/ 	.short	0x0100
        /*03ca*/ 	.byte	0x09
	.zero		1


	//   ....[51]....
        /*03cc*/ 	.word	0x00000650
        /*03d0*/ 	.word	0x000000ff
        /*03d4*/ 	.word	0x000001c8
        /*03d8*/ 	.short	0x0100
        /*03da*/ 	.byte	0x09
	.zero		1


	//   ....[52]....
        /*03dc*/ 	.word	0x00000660
        /*03e0*/ 	.word	0x000000ff
        /*03e4*/ 	.word	0x000000d0
        /*03e8*/ 	.short	0x0100
        /*03ea*/ 	.byte	0x09
	.zero		1


	//   ....[53]....
        /*03ec*/ 	.word	0x00000670
        /*03f0*/ 	.word	0x000000ff
        /*03f4*/ 	.word	0x000001d0
        /*03f8*/ 	.short	0x0100
        /*03fa*/ 	.byte	0x09
	.zero		1


	//   ....[54]....
        /*03fc*/ 	.word	0x00000680
        /*0400*/ 	.word	0x000000ff
        /*0404*/ 	.word	0x000000d8
        /*0408*/ 	.short	0x0100
        /*040a*/ 	.byte	0x09
	.zero		1


	//   ....[55]....
        /*040c*/ 	.word	0x00000690
        /*0410*/ 	.word	0x000000ff
        /*0414*/ 	.word	0x000001d8
        /*0418*/ 	.short	0x0100
        /*041a*/ 	.byte	0x09
	.zero		1


	//   ....[56]....
        /*041c*/ 	.word	0x000006a0
        /*0420*/ 	.word	0x000000ff
        /*0424*/ 	.word	0x000000e0
        /*0428*/ 	.short	0x0100
        /*042a*/ 	.byte	0x09
	.zero		1


	//   ....[57]....
        /*042c*/ 	.word	0x000006b0
        /*0430*/ 	.word	0x000000ff
        /*0434*/ 	.word	0x000001e0
        /*0438*/ 	.short	0x0100
        /*043a*/ 	.byte	0x09
	.zero		1


	//   ....[58]....
        /*043c*/ 	.word	0x000006c0
        /*0440*/ 	.word	0x000000ff
        /*0444*/ 	.word	0x000000e8
        /*0448*/ 	.short	0x0100
        /*044a*/ 	.byte	0x09
	.zero		1


	//   ....[59]....
        /*044c*/ 	.word	0x000006d0
        /*0450*/ 	.word	0x000000ff
        /*0454*/ 	.word	0x000001e8
        /*0458*/ 	.short	0x0100
        /*045a*/ 	.byte	0x09
	.zero		1


	//   ....[60]....
        /*045c*/ 	.word	0x000006e0
        /*0460*/ 	.word	0x000000ff
        /*0464*/ 	.word	0x000000f0
        /*0468*/ 	.short	0x0100
        /*046a*/ 	.byte	0x09
	.zero		1


	//   ....[61]....
        /*046c*/ 	.word	0x000006f0
        /*0470*/ 	.word	0x000000ff
        /*0474*/ 	.word	0x000001f0
        /*0478*/ 	.short	0x0100
        /*047a*/ 	.byte	0x09
	.zero		1


	//   ....[62]....
        /*047c*/ 	.word	0x00000700
        /*0480*/ 	.word	0x000000ff
        /*0484*/ 	.word	0x000000f8
        /*0488*/ 	.short	0x0100
        /*048a*/ 	.byte	0x09
	.zero		1


	//   ....[63]....
        /*048c*/ 	.word	0x00000710
        /*0490*/ 	.word	0x000000ff
        /*0494*/ 	.word	0x000001f8
        /*0498*/ 	.short	0x0100
        /*049a*/ 	.byte	0x09
	.zero		1


	//   ....[64]....
        /*049c*/ 	.word	0x000009a0
        /*04a0*/ 	.word	0x000000ff
        /*04a4*/ 	.word	0x00000230
        /*04a8*/ 	.short	0x0100
        /*04aa*/ 	.byte	0x09
	.zero		1


	//   ....[65]....
        /*04ac*/ 	.word	0x000009b0
        /*04b0*/ 	.word	0x000000ff
        /*04b4*/ 	.word	0x00000238
        /*04b8*/ 	.short	0x0100
        /*04ba*/ 	.byte	0x09
	.zero		1


	//   ....[66]....
        /*04bc*/ 	.word	0x000009f0
        /*04c0*/ 	.word	0x000000ff
        /*04c4*/ 	.word	0x00000210
        /*04c8*/ 	.short	0x0100
        /*04ca*/ 	.byte	0x0a
	.zero		1


	//   ....[67]....
        /*04cc*/ 	.word	0x00000a10
        /*04d0*/ 	.word	0x000000ff
        /*04d4*/ 	.word	0x00000218
        /*04d8*/ 	.short	0x0100
        /*04da*/ 	.byte	0x0a
	.zero		1


	//   ....[68]....
        /*04dc*/ 	.word	0x00000a20
        /*04e0*/ 	.word	0x000000ff
        /*04e4*/ 	.word	0x00000220
        /*04e8*/ 	.short	0x0100
        /*04ea*/ 	.byte	0x0a
	.zero		1


	//   ....[69]....
        /*04ec*/ 	.word	0x00000a30
        /*04f0*/ 	.word	0x000000ff
        /*04f4*/ 	.word	0x00000228
        /*04f8*/ 	.short	0x0100
        /*04fa*/ 	.byte	0x0a
	.zero		1


	//   ....[70]....
        /*04fc*/ 	.word	0x00001a20
        /*0500*/ 	.word	0x00000035
        /*0504*/ 	.word	0xfffffff8
        /*0508*/ 	.short	0x010a
        /*050a*/ 	.byte	0x3f
	.zero		1


	//   ....[71]....
        /*050c*/ 	.word	0x00001c00
        /*0510*/ 	.word	0x00000003
        /*0514*/ 	.word	0x00000000
        /*0518*/ 	.short	0x010a
        /*051a*/ 	.byte	0x3f
	.zero		1


	//   ....[72]....
        /*051c*/ 	.word	0x00001c40
        /*0520*/ 	.word	0x00000003
        /*0524*/ 	.word	0x00000000
        /*0528*/ 	.short	0x010a
        /*052a*/ 	.byte	0x3f
	.zero		1


	//   ....[73]....
        /*052c*/ 	.word	0x00001fe0
        /*0530*/ 	.word	0x000000ff
        /*0534*/ 	.word	0x00000000
        /*0538*/ 	.short	0x010a
        /*053a*/ 	.byte	0x04
	.zero		1


	//   ....[74]....
        /*053c*/ 	.word	0x00002020
        /*0540*/ 	.word	0x000000ff
        /*0544*/ 	.word	0x00000000
        /*0548*/ 	.short	0x010a
        /*054a*/ 	.byte	0x04
	.zero		1


	//   ....[75]....
        /*054c*/ 	.word	0x00002330
        /*0550*/ 	.word	0x000000ff
        /*0554*/ 	.word	0x00000000
        /*0558*/ 	.short	0x0101
        /*055a*/ 	.byte	0x04
	.zero		1


	//   ....[76]....
        /*055c*/ 	.word	0x00002420
        /*0560*/ 	.word	0x0000003b
        /*0564*/ 	.word	0x00000000
        /*0568*/ 	.short	0x0101
        /*056a*/ 	.byte	0x33
	.zero		1


	//   ....[77]....
        /*056c*/ 	.word	0x000024e0
        /*0570*/ 	.word	0x000000ff
        /*0574*/ 	.word	0x00000000
        /*0578*/ 	.short	0x0101
        /*057a*/ 	.byte	0x04
	.zero		1


	//   ....[78]....
        /*057c*/ 	.word	0x00002530
        /*0580*/ 	.word	0x00000035
        /*0584*/ 	.word	0x00000008
        /*0588*/ 	.short	0x010a
        /*058a*/ 	.byte	0x3f
	.zero		1


	//   ....[79]....
        /*058c*/ 	.word	0x00003c50
        /*0590*/ 	.word	0x00000036
        /*0594*/ 	.word	0x00000000
        /*0598*/ 	.short	0x0101
        /*059a*/ 	.byte	0x33
	.zero		1


	//   ....[80]....
        /*059c*/ 	.word	0x00004660
        /*05a0*/ 	.word	0x0000000a
        /*05a4*/ 	.word	0x00000100
        /*05a8*/ 	.short	0x010a
        /*05aa*/ 	.byte	0x3f
	.zero		1


	//   ....[81]....
        /*05ac*/ 	.word	0x00004a00
        /*05b0*/ 	.word	0x00000003
        /*05b4*/ 	.word	0x00000238
        /*05b8*/ 	.short	0x0101
        /*05ba*/ 	.byte	0x3f
	.zero		1


	//   ....[82]....
        /*05bc*/ 	.word	0x00005190
        /*05c0*/ 	.word	0x00000007
        /*05c4*/ 	.word	0x00000000
        /*05c8*/ 	.short	0x010a
        /*05ca*/ 	.byte	0x3f
	.zero		1


	//   ....[83]....
        /*05cc*/ 	.word	0x00005210
        /*05d0*/ 	.word	0x00000009
        /*05d4*/ 	.word	0x00000000
        /*05d8*/ 	.short	0x010a
        /*05da*/ 	.byte	0x3f
	.zero		1


	//   ....[84]....
        /*05dc*/ 	.word	0x000052a0
        /*05e0*/ 	.word	0x00000006
        /*05e4*/ 	.word	0x00000000
        /*05e8*/ 	.short	0x010a
        /*05ea*/ 	.byte	0x3f
	.zero		1


	//   ....[85]....
        /*05ec*/ 	.word	0x00005330
        /*05f0*/ 	.word	0x00000009
        /*05f4*/ 	.word	0x00000000
        /*05f8*/ 	.short	0x010a
        /*05fa*/ 	.byte	0x3f
	.zero		1


	//   ....[86]....
        /*05fc*/ 	.word	0x000053c0
        /*0600*/ 	.word	0x00000006
        /*0604*/ 	.word	0x00000000
        /*0608*/ 	.short	0x010a
        /*060a*/ 	.byte	0x3f
	.zero		1


	//   ....[87]....
        /*060c*/ 	.word	0x00005450
        /*0610*/ 	.word	0x00000009
        /*0614*/ 	.word	0x00000000
        /*0618*/ 	.short	0x010a
        /*061a*/ 	.byte	0x3f
	.zero		1


	//   ....[88]....
        /*061c*/ 	.word	0x000054e0
        /*0620*/ 	.word	0x00000006
        /*0624*/ 	.word	0x00000000
        /*0628*/ 	.short	0x010a
        /*062a*/ 	.byte	0x3f
	.zero		1


	//   ....[89]....
        /*062c*/ 	.word	0x00005570
        /*0630*/ 	.word	0x00000009
        /*0634*/ 	.word	0x00000000
        /*0638*/ 	.short	0x010a
        /*063a*/ 	.byte	0x3f
	.zero		1


	//   ....[90]....
        /*063c*/ 	.word	0x00005600
        /*0640*/ 	.word	0x00000006
        /*0644*/ 	.word	0x00000000
        /*0648*/ 	.short	0x010a
        /*064a*/ 	.byte	0x3f
	.zero		1


	//   ....[91]....
        /*064c*/ 	.word	0x00005690
        /*0650*/ 	.word	0x00000009
        /*0654*/ 	.word	0x00000000
        /*0658*/ 	.short	0x010a
        /*065a*/ 	.byte	0x3f
	.zero		1


	//   ....[92]....
        /*065c*/ 	.word	0x00005720
        /*0660*/ 	.word	0x00000006
        /*0664*/ 	.word	0x00000000
        /*0668*/ 	.short	0x010a
        /*066a*/ 	.byte	0x3f
	.zero		1


	//   ....[93]....
        /*066c*/ 	.word	0x000057b0
        /*0670*/ 	.word	0x00000009
        /*0674*/ 	.word	0x00000000
        /*0678*/ 	.short	0x010a
        /*067a*/ 	.byte	0x3f
	.zero		1


	//   ....[94]....
        /*067c*/ 	.word	0x00005840
        /*0680*/ 	.word	0x00000006
        /*0684*/ 	.word	0x00000000
        /*0688*/ 	.short	0x010a
        /*068a*/ 	.byte	0x3f
	.zero		1


	//   ....[95]....
        /*068c*/ 	.word	0x000058d0
        /*0690*/ 	.word	0x00000009
        /*0694*/ 	.word	0x00000000
        /*0698*/ 	.short	0x010a
        /*069a*/ 	.byte	0x3f
	.zero		1


	//   ....[96]....
        /*069c*/ 	.word	0x00005960
        /*06a0*/ 	.word	0x00000006
        /*06a4*/ 	.word	0x00000000
        /*06a8*/ 	.short	0x010a
        /*06aa*/ 	.byte	0x3f
	.zero		1


	//   ....[97]....
        /*06ac*/ 	.word	0x000059f0
        /*06b0*/ 	.word	0x00000009
        /*06b4*/ 	.word	0x00000000
        /*06b8*/ 	.short	0x010a
        /*06ba*/ 	.byte	0x3f
	.zero		1


	//   ....[98]....
        /*06bc*/ 	.word	0x00005a80
        /*06c0*/ 	.word	0x00000006
        /*06c4*/ 	.word	0x00000000
        /*06c8*/ 	.short	0x010a
        /*06ca*/ 	.byte	0x3f
	.zero		1


	//   ....[99]....
        /*06cc*/ 	.word	0x00005b10
        /*06d0*/ 	.word	0x00000009
        /*06d4*/ 	.word	0x00000000
        /*06d8*/ 	.short	0x010a
        /*06da*/ 	.byte	0x3f
	.zero		1


	//   ....[100]....
        /*06dc*/ 	.word	0x00005ba0
        /*06e0*/ 	.word	0x00000006
        /*06e4*/ 	.word	0x00000000
        /*06e8*/ 	.short	0x010a
        /*06ea*/ 	.byte	0x3f
	.zero		1


	//   ....[101]....
        /*06ec*/ 	.word	0x00005c30
        /*06f0*/ 	.word	0x00000009
        /*06f4*/ 	.word	0x00000000
        /*06f8*/ 	.short	0x010a
        /*06fa*/ 	.byte	0x3f
	.zero		1


	//   ....[102]....
        /*06fc*/ 	.word	0x00005cc0
        /*0700*/ 	.word	0x00000006
        /*0704*/ 	.word	0x00000000
        /*0708*/ 	.short	0x010a
        /*070a*/ 	.byte	0x3f
	.zero		1


	//   ....[103]....
        /*070c*/ 	.word	0x00005d50
        /*0710*/ 	.word	0x00000009
        /*0714*/ 	.word	0x00000000
        /*0718*/ 	.short	0x010a
        /*071a*/ 	.byte	0x3f
	.zero		1


	//   ....[104]....
        /*071c*/ 	.word	0x00005de0
        /*0720*/ 	.word	0x00000006
        /*0724*/ 	.word	0x00000000
        /*0728*/ 	.short	0x010a
        /*072a*/ 	.byte	0x3f
	.zero		1


	//   ....[105]....
        /*072c*/ 	.word	0x00005e70
        /*0730*/ 	.word	0x00000009
        /*0734*/ 	.word	0x00000000
        /*0738*/ 	.short	0x010a
        /*073a*/ 	.byte	0x3f
	.zero		1


	//   ....[106]....
        /*073c*/ 	.word	0x00005f00
        /*0740*/ 	.word	0x00000006
        /*0744*/ 	.word	0x00000000
        /*0748*/ 	.short	0x010a
        /*074a*/ 	.byte	0x3f
	.zero		1


	//   ....[107]....
        /*074c*/ 	.word	0x00005f90
        /*0750*/ 	.word	0x00000009
        /*0754*/ 	.word	0x00000000
        /*0758*/ 	.short	0x010a
        /*075a*/ 	.byte	0x3f
	.zero		1


	//   ....[108]....
        /*075c*/ 	.word	0x00006020
        /*0760*/ 	.word	0x00000006
        /*0764*/ 	.word	0x00000000
        /*0768*/ 	.short	0x010a
        /*076a*/ 	.byte	0x3f
	.zero		1


	//   ....[109]....
        /*076c*/ 	.word	0x000060b0
        /*0770*/ 	.word	0x00000009
        /*0774*/ 	.word	0x00000000
        /*0778*/ 	.short	0x010a
        /*077a*/ 	.byte	0x3f
	.zero		1


	//   ....[110]....
        /*077c*/ 	.word	0x00006140
        /*0780*/ 	.word	0x00000006
        /*0784*/ 	.word	0x00000000
        /*0788*/ 	.short	0x010a
        /*078a*/ 	.byte	0x3f
	.zero		1


	//   ....[111]....
        /*078c*/ 	.word	0x000061d0
        /*0790*/ 	.word	0x00000009
        /*0794*/ 	.word	0x00000000
        /*0798*/ 	.short	0x010a
        /*079a*/ 	.byte	0x3f
	.zero		1


	//   ....[112]....
        /*079c*/ 	.word	0x00006260
        /*07a0*/ 	.word	0x00000006
        /*07a4*/ 	.word	0x00000000
        /*07a8*/ 	.short	0x010a
        /*07aa*/ 	.byte	0x3f
	.zero		1


	//   ....[113]....
        /*07ac*/ 	.word	0x000062f0
        /*07b0*/ 	.word	0x00000003
        /*07b4*/ 	.word	0x00000000
        /*07b8*/ 	.short	0x010a
        /*07ba*/ 	.byte	0x3f
	.zero		1


	//   ....[114]....
        /*07bc*/ 	.word	0x00006350
        /*07c0*/ 	.word	0x00000035
        /*07c4*/ 	.word	0xfffffff8
        /*07c8*/ 	.short	0x010a
        /*07ca*/ 	.byte	0x3f
	.zero		1


	//   ....[115]....
        /*07cc*/ 	.word	0x000063a0
        /*07d0*/ 	.word	0x00000003
        /*07d4*/ 	.word	0x00000000
        /*07d8*/ 	.short	0x010a
        /*07da*/ 	.byte	0x3f
	.zero		1


	//   ....[116]....
        /*07dc*/ 	.word	0x00006400
        /*07e0*/ 	.word	0x00000004
        /*07e4*/ 	.word	0x00000000
        /*07e8*/ 	.short	0x010a
        /*07ea*/ 	.byte	0x3f
	.zero		1


	//   ....[117]....
        /*07ec*/ 	.word	0x00006450
        /*07f0*/ 	.word	0x00000035
        /*07f4*/ 	.word	0x00000008
        /*07f8*/ 	.short	0x010a
        /*07fa*/ 	.byte	0x3f
	.zero		1


	//   ....[118]....
        /*07fc*/ 	.word	0x00006520
        /*0800*/ 	.word	0x0000000a
        /*0804*/ 	.word	0x00000100
        /*0808*/ 	.short	0x010a
        /*080a*/ 	.byte	0x3f
	.zero		1


	//   ....[119]....
        /*080c*/ 	.word	0x000065f0
        /*0810*/ 	.word	0x00000007
        /*0814*/ 	.word	0x00000000
        /*0818*/ 	.short	0x010a
        /*081a*/ 	.byte	0x3f
	.zero		1


	//   ....[120]....
        /*081c*/ 	.word	0x00006640
        /*0820*/ 	.word	0x00000009
        /*0824*/ 	.word	0x00000000
        /*0828*/ 	.short	0x010a
        /*082a*/ 	.byte	0x3f
	.zero		1


	//   ....[121]....
        /*082c*/ 	.word	0x00006690
        /*0830*/ 	.word	0x00000006
        /*0834*/ 	.word	0x00000000
        /*0838*/ 	.short	0x010a
        /*083a*/ 	.byte	0x3f
	.zero		1


	//   ....[122]....
        /*083c*/ 	.word	0x000066e0
        /*0840*/ 	.word	0x00000009
        /*0844*/ 	.word	0x00000000
        /*0848*/ 	.short	0x010a
        /*084a*/ 	.byte	0x3f
	.zero		1


	//   ....[123]....
        /*084c*/ 	.word	0x00006730
        /*0850*/ 	.word	0x00000006
        /*0854*/ 	.word	0x00000000
        /*0858*/ 	.short	0x010a
        /*085a*/ 	.byte	0x3f
	.zero		1


	//   ....[124]....
        /*085c*/ 	.word	0x00006780
        /*0860*/ 	.word	0x00000009
        /*0864*/ 	.word	0x00000000
        /*0868*/ 	.short	0x010a
        /*086a*/ 	.byte	0x3f
	.zero		1


	//   ....[125]....
        /*086c*/ 	.word	0x000067d0
        /*0870*/ 	.word	0x00000006
        /*0874*/ 	.word	0x00000000
        /*0878*/ 	.short	0x010a
        /*087a*/ 	.byte	0x3f
	.zero		1


	//   ....[126]....
        /*087c*/ 	.word	0x00006820
        /*0880*/ 	.word	0x00000009
        /*0884*/ 	.word	0x00000000
        /*0888*/ 	.short	0x010a
        /*088a*/ 	.byte	0x3f
	.zero		1


	//   ....[127]....
        /*088c*/ 	.word	0x00006870
        /*0890*/ 	.word	0x00000006
        /*0894*/ 	.word	0x00000000
        /*0898*/ 	.short	0x010a
        /*089a*/ 	.byte	0x3f
	.zero		1


	//   ....[128]....
        /*089c*/ 	.word	0x000068c0
        /*08a0*/ 	.word	0x00000009
        /*08a4*/ 	.word	0x00000000
        /*08a8*/ 	.short	0x010a
        /*08aa*/ 	.byte	0x3f
	.zero		1


	//   ....[129]....
        /*08ac*/ 	.word	0x00006910
        /*08b0*/ 	.word	0x00000006
        /*08b4*/ 	.word	0x00000000
        /*08b8*/ 	.short	0x010a
        /*08ba*/ 	.byte	0x3f
	.zero		1


	//   ....[130]....
        /*08bc*/ 	.word	0x00006960
        /*08c0*/ 	.word	0x00000009
        /*08c4*/ 	.word	0x00000000
        /*08c8*/ 	.short	0x010a
        /*08ca*/ 	.byte	0x3f
	.zero		1


	//   ....[131]....
        /*08cc*/ 	.word	0x000069b0
        /*08d0*/ 	.word	0x00000006
        /*08d4*/ 	.word	0x00000000
        /*08d8*/ 	.short	0x010a
        /*08da*/ 	.byte	0x3f
	.zero		1


	//   ....[132]....
        /*08dc*/ 	.word	0x00006a00
        /*08e0*/ 	.word	0x00000009
        /*08e4*/ 	.word	0x00000000
        /*08e8*/ 	.short	0x010a
        /*08ea*/ 	.byte	0x3f
	.zero		1


	//   ....[133]....
        /*08ec*/ 	.word	0x00006a50
        /*08f0*/ 	.word	0x00000006
        /*08f4*/ 	.word	0x00000000
        /*08f8*/ 	.short	0x010a
        /*08fa*/ 	.byte	0x3f
	.zero		1


	//   ....[134]....
        /*08fc*/ 	.word	0x00006aa0
        /*0900*/ 	.word	0x00000009
        /*0904*/ 	.word	0x00000000
        /*0908*/ 	.short	0x010a
        /*090a*/ 	.byte	0x3f
	.zero		1


	//   ....[135]....
        /*090c*/ 	.word	0x00006af0
        /*0910*/ 	.word	0x00000006
        /*0914*/ 	.word	0x00000000
        /*0918*/ 	.short	0x010a
        /*091a*/ 	.byte	0x3f
	.zero		1


	//   ....[136]....
        /*091c*/ 	.word	0x00006b40
        /*0920*/ 	.word	0x00000009
        /*0924*/ 	.word	0x00000000
        /*0928*/ 	.short	0x010a
        /*092a*/ 	.byte	0x3f
	.zero		1


	//   ....[137]....
        /*092c*/ 	.word	0x00006b90
        /*0930*/ 	.word	0x00000006
        /*0934*/ 	.word	0x00000000
        /*0938*/ 	.short	0x010a
        /*093a*/ 	.byte	0x3f
	.zero		1


	//   ....[138]....
        /*093c*/ 	.word	0x00006be0
        /*0940*/ 	.word	0x00000009
        /*0944*/ 	.word	0x00000000
        /*0948*/ 	.short	0x010a
        /*094a*/ 	.byte	0x3f
	.zero		1


	//   ....[139]....
        /*094c*/ 	.word	0x00006c30
        /*0950*/ 	.word	0x00000006
        /*0954*/ 	.word	0x00000000
        /*0958*/ 	.short	0x010a
        /*095a*/ 	.byte	0x3f
	.zero		1


	//   ....[140]....
        /*095c*/ 	.word	0x00006c80
        /*0960*/ 	.word	0x00000009
        /*0964*/ 	.word	0x00000000
        /*0968*/ 	.short	0x010a
        /*096a*/ 	.byte	0x3f
	.zero		1


	//   ....[141]....
        /*096c*/ 	.word	0x00006cd0
        /*0970*/ 	.word	0x00000006
        /*0974*/ 	.word	0x00000000
        /*0978*/ 	.short	0x010a
        /*097a*/ 	.byte	0x3f
	.zero		1


	//   ....[142]....
        /*097c*/ 	.word	0x00006d20
        /*0980*/ 	.word	0x00000009
        /*0984*/ 	.word	0x00000000
        /*0988*/ 	.short	0x010a
        /*098a*/ 	.byte	0x3f
	.zero		1


	//   ....[143]....
        /*098c*/ 	.word	0x00006d70
        /*0990*/ 	.word	0x00000006
        /*0994*/ 	.word	0x00000000
        /*0998*/ 	.short	0x010a
        /*099a*/ 	.byte	0x3f
	.zero		1


	//   ....[144]....
        /*099c*/ 	.word	0x00006dc0
        /*09a0*/ 	.word	0x00000009
        /*09a4*/ 	.word	0x00000000
        /*09a8*/ 	.short	0x010a
        /*09aa*/ 	.byte	0x3f
	.zero		1


	//   ....[145]....
        /*09ac*/ 	.word	0x00006e10
        /*09b0*/ 	.word	0x00000006
        /*09b4*/ 	.word	0x00000000
        /*09b8*/ 	.short	0x010a
        /*09ba*/ 	.byte	0x3f
	.zero		1


	//   ....[146]....
        /*09bc*/ 	.word	0x00006e60
        /*09c0*/ 	.word	0x00000009
        /*09c4*/ 	.word	0x00000000
        /*09c8*/ 	.short	0x010a
        /*09ca*/ 	.byte	0x3f
	.zero		1


	//   ....[147]....
        /*09cc*/ 	.word	0x00006eb0
        /*09d0*/ 	.word	0x00000006
        /*09d4*/ 	.word	0x00000000
        /*09d8*/ 	.short	0x010a
        /*09da*/ 	.byte	0x3f
	.zero		1


	//   ....[148]....
        /*09dc*/ 	.word	0x00006f00
        /*09e0*/ 	.word	0x00000009
        /*09e4*/ 	.word	0x00000000
        /*09e8*/ 	.short	0x010a
        /*09ea*/ 	.byte	0x3f
	.zero		1


	//   ....[149]....
        /*09ec*/ 	.word	0x00006f50
        /*09f0*/ 	.word	0x00000006
        /*09f4*/ 	.word	0x00000000
        /*09f8*/ 	.short	0x010a
        /*09fa*/ 	.byte	0x3f
	.zero		1


	//----- nvinfo : EIATTR_NUM_MBARRIERS
	.align		4
.L_35:
        /*09fc*/ 	.byte	0x03, 0x38
        /*09fe*/ 	.short	0x0046


	//----- nvinfo : EIATTR_EXIT_INSTR_OFFSETS
	.align		4
        /*0a00*/ 	.byte	0x04, 0x1c
        /*0a02*/ 	.short	(.L_37 - .L_36)


	//   ....[0]....
.L_36:
        /*0a04*/ 	.word	0x000015f0


	//   ....[1]....
        /*0a08*/ 	.word	0x00001650


	//   ....[2]....
        /*0a0c*/ 	.word	0x00004390


	//   ....[3]....
        /*0a10*/ 	.word	0x000043c0


	//   ....[4]....
        /*0a14*/ 	.word	0x00006340


	//----- nvinfo : EIATTR_MAX_THREADS
	.align		4
.L_37:
        /*0a18*/ 	.byte	0x04, 0x05
        /*0a1a*/ 	.short	(.L_39 - .L_38)
.L_38:
        /*0a1c*/ 	.word	0x00000180
        /*0a20*/ 	.word	0x00000001
        /*0a24*/ 	.word	0x00000001


	//----- nvinfo : EIATTR_CRS_STACK_SIZE
	.align		4
.L_39:
        /*0a28*/ 	.byte	0x04, 0x1e
        /*0a2a*/ 	.short	(.L_41 - .L_40)
.L_40:
        /*0a2c*/ 	.word	0x00000000


	//----- nvinfo : EIATTR_CBANK_PARAM_SIZE
	.align		4
.L_41:
        /*0a30*/ 	.byte	0x03, 0x19
        /*0a32*/ 	.short	0x0470


	//----- nvinfo : EIATTR_PARAM_CBANK
	.align		4
        /*0a34*/ 	.byte	0x04, 0x0a
        /*0a36*/ 	.short	(.L_43 - .L_42)
	.align		4
.L_42:
        /*0a38*/ 	.word	index@(.nv.constant0._ZN7cutlass13device_kernelINS_4gemm6kernel13GemmUniversalIN4cute5tupleIJiiiiEEENS1_10collective13CollectiveMmaINS1_34MainloopSm90TmaGmmaWarpSpecializedILi32ENS5_IJNS4_1CILi1EEESB_SB_EEENS1_32KernelTmaWarpSpecializedPingpongEEENS5_IJNSA_ILi64EEENSA_ILi48EEESF_EEEaNS5_IJlSB_lEEEaSI_NS4_8TiledMMAINS4_8MMA_AtomIJNS4_4SM904GMMA26MMA_64x16x32_S32S8S8_SS_TNEEEENS4_6LayoutISC_NS5_IJNSA_ILi0EEESQ_SQ_EEEEENS5_IJNS4_10UnderscoreEST_ST_EEEEENS4_13SM90_TMA_LOADENS4_14ComposedLayoutINS4_7SwizzleILi2ELi4ELi3EEENS4_18smem_ptr_flag_bitsILi8EEENSP_INS5_IJNSA_ILi8EEESF_EEENS5_IJSF_SB_EEEEEEEvNS4_8identityESW_S16_vS17_EENS_8epilogue10collective6detail29Sm90TmaWarpSpecializedAdapterINS1A_15DefaultEpilogueIaSI_SI_NS19_6thread17LinearCombinationIaLi1EiiLNS1E_9ScaleType4KindE0ELNS_15FloatRoundStyleE2EaEENS1_15EpilogueDefaultEEEEEvvEEEEvNT_6ParamsE)
        /*0a3c*/ 	.short	0x0210
        /*0a3e*/ 	.short	0x0470


	//----- nvinfo : EIATTR_SW_WAR
	.align		4
.L_43:
        /*0a40*/ 	.byte	0x04, 0x36
        /*0a42*/ 	.short	(.L_45 - .L_44)
.L_44:
        /*0a44*/ 	.word	0x00000008
.L_45:


//--------------------- .nv.callgraph             --------------------------
	.section	.nv.callgraph,"",@"SHT_CUDA_CALLGRAPH"
	.align	4
	.sectionentsize	8
	.align		4
        /*0000*/ 	.word	0x00000000
	.align		4
        /*0004*/ 	.word	0xffffffff
	.align		4
        /*0008*/ 	.word	index@(_ZN7cutlass13device_kernelINS_4gemm6kernel13GemmUniversalIN4cute5tupleIJiiiiEEENS1_10collective13CollectiveMmaINS1_34MainloopSm90TmaGmmaWarpSpecializedILi32ENS5_IJNS4_1CILi1EEESB_SB_EEENS1_32KernelTmaWarpSpecializedPingpongEEENS5_IJNSA_ILi64EEENSA_ILi48EEESF_EEEaNS5_IJlSB_lEEEaSI_NS4_8TiledMMAINS4_8MMA_AtomIJNS4_4SM904GMMA26MMA_64x16x32_S32S8S8_SS_TNEEEENS4_6LayoutISC_NS5_IJNSA_ILi0EEESQ_SQ_EEEEENS5_IJNS4_10UnderscoreEST_ST_EEEEENS4_13SM90_TMA_LOADENS4_14ComposedLayoutINS4_7SwizzleILi2ELi4ELi3EEENS4_18smem_ptr_flag_bitsILi8EEENSP_INS5_IJNSA_ILi8EEESF_EEENS5_IJSF_SB_EEEEEEEvNS4_8identityESW_S16_vS17_EENS_8epilogue10collective6detail29Sm90TmaWarpSpecializedAdapterINS1A_15DefaultEpilogueIaSI_SI_NS19_6thread17LinearCombinationIaLi1EiiLNS1E_9ScaleType4KindE0ELNS_15FloatRoundStyleE2EaEENS1_15EpilogueDefaultEEEEEvvEEEEvNT_6ParamsE)
	.align		4
        /*000c*/ 	.word	index@(__assertfail)
	.align		4
        /*0010*/ 	.word	0x00000000
	.align		4
        /*0014*/ 	.word	0xfffffffe
	.align		4
        /*0018*/ 	.word	0x00000000
	.align		4
        /*001c*/ 	.word	0xfffffffd
	.align		4
        /*0020*/ 	.word	0x00000000
	.align		4
        /*0024*/ 	.word	0xfffffffc


//--------------------- .nv.constant4             --------------------------
	.section	.nv.constant4,"a",@progbits
	.align	8
	.align		8
.nv.constant4:
        /*0000*/ 	.dword	__assertfail
	.align		8
        /*0008*/ 	.dword	__unnamed_1
	.align		8
        /*0010*/ 	.dword	_ZN40_INTERNAL_c39210f4_4_k_cu_f9abe5c3_144764cuda3std3__45__cpo5beginE
	.align		8
        /*0018*/ 	.dword	_ZN40_INTERNAL_c39210f4_4_k_cu_f9abe5c3_144764cuda3std3__45__cpo3endE
	.align		8
        /*0020*/ 	.dword	_ZN40_INTERNAL_c39210f4_4_k_cu_f9abe5c3_144764cuda3std3__45__cpo6cbeginE
	.align		8
        /*0028*/ 	.dword	_ZN40_INTERNAL_c39210f4_4_k_cu_f9abe5c3_144764cuda3std3__45__cpo4cendE
	.align		8
        /*0030*/ 	.dword	_ZN40_INTERNAL_c39210f4_4_k_cu_f9abe5c3_144764cuda3std3__442_GLOBAL__N__c39210f4_4_k_cu_f9abe5c3_144766ignoreE
	.align		8
        /*0038*/ 	.dword	_ZN40_INTERNAL_c39210f4_4_k_cu_f9abe5c3_144764cuda3std3__419piecewise_constructE
	.align		8
        /*0040*/ 	.dword	_ZN40_INTERNAL_c39210f4_4_k_cu_f9abe5c3_144764cuda3std3__48in_placeE
	.align		8
        /*0048*/ 	.dword	_ZN40_INTERNAL_c39210f4_4_k_cu_f9abe5c3_144764cuda3std6ranges3__45__cpo4swapE
	.align		8
        /*0050*/ 	.dword	_ZN40_INTERNAL_c39210f4_4_k_cu_f9abe5c3_144764cuda3std6ranges3__45__cpo9iter_moveE
	.align		8
        /*0058*/ 	.dword	_ZN40_INTERNAL_c39210f4_4_k_cu_f9abe5c3_144764cute7productE
	.align		8
        /*0060*/ 	.dword	_ZN40_INTERNAL_c39210f4_4_k_cu_f9abe5c3_144764cute1_E
	.align		8
        /*0068*/ 	.dword	$str$22
	.align		8
        /*0070*/ 	.dword	$str$23


//--------------------- .text._ZN7cutlass13device_kernelINS_4gemm6kernel13GemmUniversalIN4cute5tupleIJiiiiEEENS1_10collective13CollectiveMmaINS1_34MainloopSm90TmaGmmaWarpSpecializedILi32ENS5_IJNS4_1CILi1EEESB_SB_EEENS1_32KernelTmaWarpSpecializedPingpongEEENS5_IJNSA_ILi64EEENSA_ILi48EEESF_EEEaNS5_IJlSB_lEEEaSI_NS4_8TiledMMAINS4_8MMA_AtomIJNS4_4SM904GMMA26MMA_64x16x32_S32S8S8_SS_TNEEEENS4_6LayoutISC_NS5_IJNSA_ILi0EEESQ_SQ_EEEEENS5_IJNS4_10UnderscoreEST_ST_EEEEENS4_13SM90_TMA_LOADENS4_14ComposedLayoutINS4_7SwizzleILi2ELi4ELi3EEENS4_18smem_ptr_flag_bitsILi8EEENSP_INS5_IJNSA_ILi8EEESF_EEENS5_IJSF_SB_EEEEEEEvNS4_8identityESW_S16_vS17_EENS_8epilogue10collective6detail29Sm90TmaWarpSpecializedAdapterINS1A_15DefaultEpilogueIaSI_SI_NS19_6thread17LinearCombinationIaLi1EiiLNS1E_9ScaleType4KindE0ELNS_15FloatRoundStyleE2EaEENS1_15EpilogueDefaultEEEEEvvEEEEvNT_6ParamsE --------------------------
	.section	.text._ZN7cutlass13device_kernelINS_4gemm6kernel13GemmUniversalIN4cute5tupleIJiiiiEEENS1_10collective13CollectiveMmaINS1_34MainloopSm90TmaGmmaWarpSpecializedILi32ENS5_IJNS4_1CILi1EEESB_SB_EEENS1_32KernelTmaWarpSpecializedPingpongEEENS5_IJNSA_ILi64EEENSA_ILi48EEESF_EEEaNS5_IJlSB_lEEEaSI_NS4_8TiledMMAINS4_8MMA_AtomIJNS4_4SM904GMMA26MMA_64x16x32_S32S8S8_SS_TNEEEENS4_6LayoutISC_NS5_IJNSA_ILi0EEESQ_SQ_EEEEENS5_IJNS4_10UnderscoreEST_ST_EEEEENS4_13SM90_TMA_LOADENS4_14ComposedLayoutINS4_7SwizzleILi2ELi4ELi3EEENS4_18smem_ptr_flag_bitsILi8EEENSP_INS5_IJNSA_ILi8EEESF_EEENS5_IJSF_SB_EEEEEEEvNS4_8identityESW_S16_vS17_EENS_8epilogue10collective6detail29Sm90TmaWarpSpecializedAdapterINS1A_15DefaultEpilogueIaSI_SI_NS19_6thread17LinearCombinationIaLi1EiiLNS1E_9ScaleType4KindE0ELNS_15FloatRoundStyleE2EaEENS1_15EpilogueDefaultEEEEEvvEEEEvNT_6ParamsE,"ax",@progbits
	.align	128
.text._ZN7cutlass13device_kernelINS_4gemm6kernel13GemmUniversalIN4cute5tupleIJiiiiEEENS1_10collective13CollectiveMmaINS1_34MainloopSm90TmaGmmaWarpSpecializedILi32ENS5_IJNS4_1CILi1EEESB_SB_EEENS1_32KernelTmaWarpSpecializedPingpongEEENS5_IJNSA_ILi64EEENSA_ILi48EEESF_EEEaNS5_IJlSB_lEEEaSI_NS4_8TiledMMAINS4_8MMA_AtomIJNS4_4SM904GMMA26MMA_64x16x32_S32S8S8_SS_TNEEEENS4_6LayoutISC_NS5_IJNSA_ILi0EEESQ_SQ_EEEEENS5_IJNS4_10UnderscoreEST_ST_EEEEENS4_13SM90_TMA_LOADENS4_14ComposedLayoutINS4_7SwizzleILi2ELi4ELi3EEENS4_18smem_ptr_flag_bitsILi8EEENSP_INS5_IJNSA_ILi8EEESF_EEENS5_IJSF_SB_EEEEEEEvNS4_8identityESW_S16_vS17_EENS_8epilogue10collective6detail29Sm90TmaWarpSpecializedAdapterINS1A_15DefaultEpilogueIaSI_SI_NS19_6thread17LinearCombinationIaLi1EiiLNS1E_9ScaleType4KindE0ELNS_15FloatRoundStyleE2EaEENS1_15EpilogueDefaultEEEEEvvEEEEvNT_6ParamsE:
        .type           _ZN7cutlass13device_kernelINS_4gemm6kernel13GemmUniversalIN4cute5tupleIJiiiiEEENS1_10collective13CollectiveMmaINS1_34MainloopSm90TmaGmmaWarpSpecializedILi32ENS5_IJNS4_1CILi1EEESB_SB_EEENS1_32KernelTmaWarpSpecializedPingpongEEENS5_IJNSA_ILi64EEENSA_ILi48EEESF_EEEaNS5_IJlSB_lEEEaSI_NS4_8TiledMMAINS4_8MMA_AtomIJNS4_4SM904GMMA26MMA_64x16x32_S32S8S8_SS_TNEEEENS4_6LayoutISC_NS5_IJNSA_ILi0EEESQ_SQ_EEEEENS5_IJNS4_10UnderscoreEST_ST_EEEEENS4_13SM90_TMA_LOADENS4_14ComposedLayoutINS4_7SwizzleILi2ELi4ELi3EEENS4_18smem_ptr_flag_bitsILi8EEENSP_INS5_IJNSA_ILi8EEESF_EEENS5_IJSF_SB_EEEEEEEvNS4_8identityESW_S16_vS17_EENS_8epilogue10collective6detail29Sm90TmaWarpSpecializedAdapterINS1A_15DefaultEpilogueIaSI_SI_NS19_6thread17LinearCombinationIaLi1EiiLNS1E_9ScaleType4KindE0ELNS_15FloatRoundStyleE2EaEENS1_15EpilogueDefaultEEEEEvvEEEEvNT_6ParamsE,@function
        .size           _ZN7cutlass13device_kernelINS_4gemm6kernel13GemmUniversalIN4cute5tupleIJiiiiEEENS1_10collective13CollectiveMmaINS1_34MainloopSm90TmaGmmaWarpSpecializedILi32ENS5_IJNS4_1CILi1EEESB_SB_EEENS1_32KernelTmaWarpSpecializedPingpongEEENS5_IJNSA_ILi64EEENSA_ILi48EEESF_EEEaNS5_IJlSB_lEEEaSI_NS4_8TiledMMAINS4_8MMA_AtomIJNS4_4SM904GMMA26MMA_64x16x32_S32S8S8_SS_TNEEEENS4_6LayoutISC_NS5_IJNSA_ILi0EEESQ_SQ_EEEEENS5_IJNS4_10UnderscoreEST_ST_EEEEENS4_13SM90_TMA_LOADENS4_14ComposedLayoutINS4_7SwizzleILi2ELi4ELi3EEENS4_18smem_ptr_flag_bitsILi8EEENSP_INS5_IJNSA_ILi8EEESF_EEENS5_IJSF_SB_EEEEEEEvNS4_8identityESW_S16_vS17_EENS_8epilogue10collective6detail29Sm90TmaWarpSpecializedAdapterINS1A_15DefaultEpilogueIaSI_SI_NS19_6thread17LinearCombinationIaLi1EiiLNS1E_9ScaleType4KindE0ELNS_15FloatRoundStyleE2EaEENS1_15EpilogueDefaultEEEEEvvEEEEvNT_6ParamsE,(.L_x_177 - _ZN7cutlass13device_kernelINS_4gemm6kernel13GemmUniversalIN4cute5tupleIJiiiiEEENS1_10collective13CollectiveMmaINS1_34MainloopSm90TmaGmmaWarpSpecializedILi32ENS5_IJNS4_1CILi1EEESB_SB_EEENS1_32KernelTmaWarpSpecializedPingpongEEENS5_IJNSA_ILi64EEENSA_ILi48EEESF_EEEaNS5_IJlSB_lEEEaSI_NS4_8TiledMMAINS4_8MMA_AtomIJNS4_4SM904GMMA26MMA_64x16x32_S32S8S8_SS_TNEEEENS4_6LayoutISC_NS5_IJNSA_ILi0EEESQ_SQ_EEEEENS5_IJNS4_10UnderscoreEST_ST_EEEEENS4_13SM90_TMA_LOADENS4_14ComposedLayoutINS4_7SwizzleILi2ELi4ELi3EEENS4_18smem_ptr_flag_bitsILi8EEENSP_INS5_IJNSA_ILi8EEESF_EEENS5_IJSF_SB_EEEEEEEvNS4_8identityESW_S16_vS17_EENS_8epilogue10collective6detail29Sm90TmaWarpSpecializedAdapterINS1A_15DefaultEpilogueIaSI_SI_NS19_6thread17LinearCombinationIaLi1EiiLNS1E_9ScaleType4KindE0ELNS_15FloatRoundStyleE2EaEENS1_15EpilogueDefaultEEEEEvvEEEEvNT_6ParamsE)
        .other          _ZN7cutlass13device_kernelINS_4gemm6kernel13GemmUniversalIN4cute5tupleIJiiiiEEENS1_10collective13CollectiveMmaINS1_34MainloopSm90TmaGmmaWarpSpecializedILi32ENS5_IJNS4_1CILi1EEESB_SB_EEENS1_32KernelTmaWarpSpecializedPingpongEEENS5_IJNSA_ILi64EEENSA_ILi48EEESF_EEEaNS5_IJlSB_lEEEaSI_NS4_8TiledMMAINS4_8MMA_AtomIJNS4_4SM904GMMA26MMA_64x16x32_S32S8S8_SS_TNEEEENS4_6LayoutISC_NS5_IJNSA_ILi0EEESQ_SQ_EEEEENS5_IJNS4_10UnderscoreEST_ST_EEEEENS4_13SM90_TMA_LOADENS4_14ComposedLayoutINS4_7SwizzleILi2ELi4ELi3EEENS4_18smem_ptr_flag_bitsILi8EEENSP_INS5_IJNSA_ILi8EEESF_EEENS5_IJSF_SB_EEEEEEEvNS4_8identityESW_S16_vS17_EENS_8epilogue10collective6detail29Sm90TmaWarpSpecializedAdapterINS1A_15DefaultEpilogueIaSI_SI_NS19_6thread17LinearCombinationIaLi1EiiLNS1E_9ScaleType4KindE0ELNS_15FloatRoundStyleE2EaEENS1_15EpilogueDefaultEEEEEvvEEEEvNT_6ParamsE,@"STO_CUDA_ENTRY STV_DEFAULT"
_ZN7cutlass13device_kernelINS_4gemm6kernel13GemmUniversalIN4cute5tupleIJiiiiEEENS1_10collective13CollectiveMmaINS1_34MainloopSm90TmaGmmaWarpSpecializedILi32ENS5_IJNS4_1CILi1EEESB_SB_EEENS1_32KernelTmaWarpSpecializedPingpongEEENS5_IJNSA_ILi64EEENSA_ILi48EEESF_EEEaNS5_IJlSB_lEEEaSI_NS4_8TiledMMAINS4_8MMA_AtomIJNS4_4SM904GMMA26MMA_64x16x32_S32S8S8_SS_TNEEEENS4_6LayoutISC_NS5_IJNSA_ILi0EEESQ_SQ_EEEEENS5_IJNS4_10UnderscoreEST_ST_EEEEENS4_13SM90_TMA_LOADENS4_14ComposedLayoutINS4_7SwizzleILi2ELi4ELi3EEENS4_18smem_ptr_flag_bitsILi8EEENSP_INS5_IJNSA_ILi8EEESF_EEENS5_IJSF_SB_EEEEEEEvNS4_8identityESW_S16_vS17_EENS_8epilogue10collective6detail29Sm90TmaWarpSpecializedAdapterINS1A_15DefaultEpilogueIaSI_SI_NS19_6thread17LinearCombinationIaLi1EiiLNS1E_9ScaleType4KindE0ELNS_15FloatRoundStyleE2EaEENS1_15EpilogueDefaultEEEEEvvEEEEvNT_6ParamsE:
[----:B------:R-:W0:Y:S01]  /*0000*/  LDC R1, c[0x0][0x28] ;  /* 0x00000a00ff017b82 */ /* 0x000e220000000800 */
[----:B------:R-:W1:Y:S01]  /*0010*/  S2R R4, SR_TID.X ;  /* 0x0000000000047919 */ /* 0x000e620000002100 */
[----:B------:R-:W-:Y:S01]  /*0020*/  ELECT P0, URZ, PT ;  /* 0x00000000003f782f */ /* 0x000fe20003800000 */
[----:B------:R-:W-:Y:S01]  /*0030*/  BSSY B0, `(.L_x_0) ;  /* 0x0000014000007945 */ /* 0x000fe20003800000 */
[----:B-1----:R-:W-:-:S05]  /*0040*/  SHF.R.U32.HI R0, RZ, 0x5, R4 ;  /* 0x00000005ff007819 */ /* 0x002fca0000011604 */
[----:B------:R-:W1:Y:S02]  /*0050*/  SHFL.IDX PT, R2, R0, RZ, 0x1f ;  /* 0x00001fff00027589 */ /* 0x000e6400000e0000 */
[----:B-1----:R-:W-:Y:S02]  /*0060*/  R2UR UR8, R2 ;  /* 0x00000000020872ca */ /* 0x002fe400000e0000 */
[----:B------:R-:W-:-:S05]  /*0070*/  SHF.R.U32.HI R2, RZ, 0x7, R4 ;  /* 0x00000007ff027819 */ /* 0x000fca0000011604 */
[----:B------:R1:W2:Y:S06]  /*0080*/  SHFL.IDX PT, R3, R2, RZ, 0x1f ;  /* 0x00001fff02037589 */ /* 0x0002ac00000e0000 */
[----:B------:R-:W-:Y:S02]  /*0090*/  USHF.R.S32.HI UR4, URZ, 0x1f, UR8 ;  /* 0x0000001f3f047899 */ /* 0x000fe40008011408 */
[----:B------:R-:W-:Y:S02]  /*00a0*/  ISETP.NE.OR P0, PT, RZ, UR8, !P0 ;  /* 0x00000008ff007c0c */ /* 0x000fe4000c705670 */
[----:B------:R-:W-:-:S04]  /*00b0*/  ULEA.HI UR4, UR4, UR8, URZ, 0x2 ;  /* 0x0000000804047291 */ /* 0x000fc8000f8f103f */
[----:B------:R-:W-:-:S04]  /*00c0*/  ULOP3.LUT UR4, UR4, 0xfffffffc, URZ, 0xc0, !UPT ;  /* 0xfffffffc04047892 */ /* 0x000fc8000f8ec03f */
[----:B------:R-:W-:-:S03]  /*00d0*/  UIADD3 UR8, UR8, -UR4, URZ ;  /* 0x8000000408087290 */ /* 0x000fc6000fffe03f */
[----:B01----:R-:W-:Y:S09]  /*00e0*/  @P0 BRA `(.L_x_1) ;  /* 0x0000000000200947 */ /* 0x003ff20003800000 */
[----:B------:R-:W-:Y:S02]  /*00f0*/  ULDC.64 UR4, c[0x0][0x198] ;  /* 0x0000660000047ab9 */ /* 0x000fe40000000a00 */
[----:B------:R-:W-:Y:S02]  /*0100*/  UIADD3 UR6, UP0, UR4, 0xf0, URZ ;  /* 0x000000f004067890 */ /* 0x000fe4000ff1e03f */
[----:B------:R-:W-:Y:S02]  /*0110*/  UIADD3 UR4, UP1, UR4, 0x1f0, URZ ;  /* 0x000001f004047890 */ /* 0x000fe4000ff3e03f */
[----:B------:R-:W-:Y:S02]  /*0120*/  UIADD3.X UR7, URZ, UR5, URZ, UP0, !UPT ;  /* 0x000000053f077290 */ /* 0x000fe400087fe43f */
[----:B------:R-:W-:-:S07]  /*0130*/  UIADD3.X UR5, URZ, UR5, URZ, UP1, !UPT ;  /* 0x000000053f057290 */ /* 0x000fce0008ffe43f */
[----:B------:R0:W-:Y:S02]  /*0140*/  UTMACCTL.PF [UR6] ;  /* 0x00000000060079b9 */ /* 0x0001e40008040000 */
[----:B------:R0:W-:Y:S02]  /*0150*/  UTMACCTL.PF [UR4] ;  /* 0x00000000040079b9 */ /* 0x0001e40008040000 */
[----:B0-----:R-:W-:Y:S01]  /*0160*/  NOP ;  /* 0x0000000000007918 */ /* 0x001fe20000000000 */
.L_x_1:
[----:B------:R-:W-:Y:S05]  /*0170*/  BSYNC B0 ;  /* 0x0000000000007941 */ /* 0x000fea0003800000 */
.L_x_0:
[----:B------:R-:W0:Y:S01]  /*0180*/  SHFL.IDX PT, R5, R0, RZ, 0x1f ;  /* 0x00001fff00057589 */ /* 0x000e2200000e0000 */
[----:B--2---:R-:W-:Y:S01]  /*0190*/  R2UR UR15, R3 ;  /* 0x00000000030f72ca */ /* 0x004fe200000e0000 */
[----:B------:R-:W-:-:S04]  /*01a0*/  UISETP.NE.AND UP0, UPT, UR8, 0x3, UPT ;  /* 0x000000030800788c */ /* 0x000fc8000bf05270 */
[----:B------:R-:W-:-:S08]  /*01b0*/  UISETP.EQ.OR UP0, UPT, UR8, URZ, !UP0 ;  /* 0x0000003f0800728c */ /* 0x000fd0000c702670 */
[----:B------:R-:W-:Y:S02]  /*01c0*/  UIADD3 UR18, UR15, -0x1, URZ ;  /* 0xffffffff0f127890 */ /* 0x000fe4000fffe03f */
[----:B------:R-:W-:Y:S02]  /*01d0*/  UISETP.EQ.AND UP0, UPT, UR15, URZ, UP0 ;  /* 0x0000003f0f00728c */ /* 0x000fe40008702270 */
[----:B------:R-:W-:Y:S02]  /*01e0*/  UISETP.GE.U32.AND UP1, UPT, UR18, 0x2, UPT ;  /* 0x000000021200788c */ /* 0x000fe4000bf26070 */
[----:B------:R-:W-:Y:S01]  /*01f0*/  USEL UR36, URZ, 0x1, !UP0 ;  /* 0x000000013f247887 */ /* 0x000fe2000c000000 */
[----:B0-----:R-:W-:-:S03]  /*0200*/  ISETP.NE.AND P0, PT, R5, RZ, PT ;  /* 0x000000ff0500720c */ /* 0x001fc60003f05270 */
[----:B------:R-:W-:-:S10]  /*0210*/  USEL UR36, UR36, 0x2, UP1 ;  /* 0x0000000224247887 */ /* 0x000fd40008800000 */
[----:B------:R-:W-:Y:S05]  /*0220*/  @P0 BRA `(.L_x_2) ;  /* 0x0000000400440947 */ /* 0x000fea0003800000 */
[----:B------:R-:W-:Y:S01]  /*0230*/  ELECT P0, URZ, PT ;  /* 0x00000000003f782f */ /* 0x000fe20003800000 */
[----:B------:R-:W-:-:S12]  /*0240*/  BSSY B0, `(.L_x_2) ;  /* 0x000004f000007945 */ /* 0x000fd80003800000 */
[----:B------:R-:W-:Y:S05]  /*0250*/  @!P0 BRA `(.L_x_3) ;  /* 0x0000000400348947 */ /* 0x000fea0003800000 */
[----:B------:R-:W0:Y:S01]  /*0260*/  S2UR UR9, SR_CgaCtaId ;  /* 0x00000000000979c3 */ /* 0x000e220000008800 */
[----:B------:R-:W-:Y:S01]  /*0270*/  UMOV UR4, 0x400 ;  /* 0x0000040000047882 */ /* 0x000fe20000000000 */
[----:B------:R-:W-:Y:S01]  /*0280*/  UMOV UR5, 0x1 ;  /* 0x0000000100057882 */ /* 0x000fe20000000000 */
[----:B------:R-:W-:Y:S02]  /*0290*/  UMOV UR6, 0x80 ;  /* 0x0000008000067882 */ /* 0x000fe40000000000 */
[----:B------:R-:W-:-:S04]  /*02a0*/  UIADD3 UR6, -UR6, 0x100000, URZ ;  /* 0x0010000006067890 */ /* 0x000fc8000fffe13f */
[----:B------:R-:W-:Y:S02]  /*02b0*/  USHF.L.U32 UR7, UR6, 0xb, URZ ;  /* 0x0000000b06077899 */ /* 0x000fe4000800063f */
[----:B------:R-:W-:Y:S02]  /*02c0*/  USHF.L.U32 UR6, UR6, 0x1, URZ ;  /* 0x0000000106067899 */ /* 0x000fe4000800063f */
[----:B0-----:R-:W-:Y:S02]  /*02d0*/  ULEA UR9, UR9, UR4, 0x18 ;  /* 0x0000000409097291 */ /* 0x001fe4000f8ec03f */
[----:B------:R-:W-:-:S04]  /*02e0*/  UIADD3 UR4, -UR5, 0x100000, URZ ;  /* 0x0010000005047890 */ /* 0x000fc8000fffe13f */
[----:B------:R-:W-:Y:S02]  /*02f0*/  USHF.L.U32 UR5, UR4, 0xb, URZ ;  /* 0x0000000b04057899 */ /* 0x000fe4000800063f */
[----:B------:R-:W-:Y:S01]  /*0300*/  USHF.L.U32 UR4, UR4, 0x1, URZ ;  /* 0x0000000104047899 */ /* 0x000fe2000800063f */
[----:B------:R-:W0:Y:S11]  /*0310*/  FENCE.VIEW.ASYNC.S ;  /* 0x00000000000073c6 */ /* 0x000e360000000000 */
[----:B0-----:R0:W1:Y:S01]  /*0320*/  SYNCS.EXCH.64 URZ, [UR9], UR4 ;  /* 0x00000004093f75b2 */ /* 0x0010620008000100 */
[----:B------:R0:W2:Y:S01]  /*0330*/  SYNCS.EXCH.64 URZ, [UR9+0x100], UR6 ;  /* 0x00010006093f75b2 */ /* 0x0000a20008000100 */
[----:B------:R0:W3:Y:S01]  /*0340*/  SYNCS.EXCH.64 URZ, [UR9+0x8], UR4 ;  /* 0x00000804093f75b2 */ /* 0x0000e20008000100 */
[----:B------:R0:W4:Y:S01]  /*0350*/  SYNCS.EXCH.64 URZ, [UR9+0x108], UR6 ;  /* 0x00010806093f75b2 */ /* 0x0001220008000100 */
[----:B------:R0:W0:Y:S01]  /*0360*/  SYNCS.EXCH.64 URZ, [UR9+0x10], UR4 ;  /* 0x00001004093f75b2 */ /* 0x0000220008000100 */
        /* <DEDUP_REMOVED lines=59> */
[----:B-1234-:R-:W-:Y:S01]  /*0720*/  NOP ;  /* 0x0000000000007918 */ /* 0x01efe20000000000 */
.L_x_3:
[----:B0-----:R-:W-:Y:S05]  /*0730*/  BSYNC B0 ;  /* 0x0000000000007941 */ /* 0x001fea0003800000 */
.L_x_2:
[----:B------:R-:W0:Y:S01]  /*0740*/  SHFL.IDX PT, R5, R0, RZ, 0x1f ;  /* 0x00001fff00057589 */ /* 0x000e2200000e0000 */
[----:B------:R-:W-:Y:S01]  /*0750*/  ELECT P0, URZ, PT ;  /* 0x00000000003f782f */ /* 0x000fe20003800000 */
[----:B------:R-:W-:Y:S01]  /*0760*/  NOP ;  /* 0x0000000000007918 */ /* 0x000fe20000000000 */
[----:B------:R-:W-:Y:S01]  /*0770*/  ELECT P1, URZ, PT ;  /* 0x00000000003f782f */ /* 0x000fe20003820000 */
[----:B------:R-:W1:Y:S01]  /*0780*/  SHFL.IDX PT, R3, R0, RZ, 0x1f ;  /* 0x00001fff00037589 */ /* 0x000e6200000e0000 */
[----:B------:R-:W-:Y:S01]  /*0790*/  UMOV UR4, 0x20 ;  /* 0x0000002000047882 */ /* 0x000fe20000000000 */
[----:B------:R-:W-:Y:S01]  /*07a0*/  UMOV UR12, 0x80 ;  /* 0x00000080000c7882 */ /* 0x000fe20000000000 */
[----:B------:R-:W-:Y:S01]  /*07b0*/  NOP ;  /* 0x0000000000007918 */ /* 0x000fe20000000000 */
[----:B------:R2:W3:Y:S01]  /*07c0*/  SHFL.IDX PT, R53, R2, RZ, 0x1f ;  /* 0x00001fff02357589 */ /* 0x0004e200000e0000 */
[----:B------:R-:W-:Y:S01]  /*07d0*/  ULDC.64 UR54, c[0x0][0x208] ;  /* 0x0000820000367ab9 */ /* 0x000fe20000000a00 */
[----:B0-----:R-:W-:-:S02]  /*07e0*/  ISETP.NE.OR P0, PT, R5, RZ, !P0 ;  /* 0x000000ff0500720c */ /* 0x001fc40004705670 */
[----:B-1----:R-:W-:Y:S02]  /*07f0*/  ISETP.NE.OR P1, PT, R3, RZ, !P1 ;  /* 0x000000ff0300720c */ /* 0x002fe40004f25670 */
[----:B------:R-:W-:-:S04]  /*0800*/  SHF.R.S32.HI R3, RZ, 0x1f, R4 ;  /* 0x0000001fff037819 */ /* 0x000fc80000011404 */
[----:B------:R-:W-:-:S05]  /*0810*/  LEA.HI R3, R3, R4, RZ, 0x7 ;  /* 0x0000000403037211 */ /* 0x000fca00078f38ff */
[----:B------:R-:W-:Y:S01]  /*0820*/  VOTEU.ALL UP0, P0 ;  /* 0x00000000003f7886 */ /* 0x000fe20000000000 */
[----:B------:R-:W-:Y:S01]  /*0830*/  LOP3.LUT R3, R3, 0xffffff80, RZ, 0xc0, !PT ;  /* 0xffffff8003037812 */ /* 0x000fe200078ec0ff */
[----:B------:R-:W-:-:S03]  /*0840*/  VOTEU.ALL UP1, P1 ;  /* 0x00000000003f7886 */ /* 0x000fc60000820000 */
[----:B------:R-:W0:Y:S01]  /*0850*/  @!UP0 S2UR UR7, SR_CgaCtaId ;  /* 0x00000000000789c3 */ /* 0x000e220000008800 */
[----:B------:R-:W-:Y:S01]  /*0860*/  @!UP0 UMOV UR6, 0x400 ;  /* 0x0000040000068882 */ /* 0x000fe20000000000 */
[----:B------:R-:W-:-:S04]  /*0870*/  @!UP0 UIADD3 UR4, -UR4, 0x100000, URZ ;  /* 0x0010000004048890 */ /* 0x000fc8000fffe13f */
[----:B------:R-:W-:Y:S02]  /*0880*/  @!UP0 USHF.L.U32 UR5, UR4, 0xb, URZ ;  /* 0x0000000b04058899 */ /* 0x000fe4000800063f */
[----:B------:R-:W-:Y:S01]  /*0890*/  @!UP0 USHF.L.U32 UR4, UR4, 0x1, URZ ;  /* 0x0000000104048899 */ /* 0x000fe2000800063f */
[----:B------:R-:W-:Y:S01]  /*08a0*/  IMAD.IADD R3, R4, 0x1, -R3 ;  /* 0x0000000104037824 */ /* 0x000fe200078e0a03 */
[----:B------:R-:W-:Y:S01]  /*08b0*/  @!UP1 UMOV UR10, 0x400 ;  /* 0x00000400000a9882 */ /* 0x000fe20000000000 */
[----:B------:R-:W-:Y:S01]  /*08c0*/  VOTEU.ALL UP2, P1 ;  /* 0x00000000003f7886 */ /* 0x000fe20000840000 */
[----:B------:R-:W-:Y:S01]  /*08d0*/  VOTEU.ALL UP3, P1 ;  /* 0x00000000003f7886 */ /* 0x000fe20000860000 */
[----:B------:R-:W-:Y:S01]  /*08e0*/  VOTEU.ALL UP4, P1 ;  /* 0x00000000003f7886 */ /* 0x000fe20000880000 */
[----:B------:R-:W1:Y:S01]  /*08f0*/  @!UP1 S2UR UR11, SR_CgaCtaId ;  /* 0x00000000000b99c3 */ /* 0x000e620000008800 */
[----:B------:R-:W-:Y:S01]  /*0900*/  VOTEU.ALL UP5, P1 ;  /* 0x00000000003f7886 */ /* 0x000fe200008a0000 */
[----:B------:R-:W-:Y:S01]  /*0910*/  ISETP.NE.AND P1, PT, RZ, UR15, PT ;  /* 0x0000000fff007c0c */ /* 0x000fe2000bf25270 */
[----:B0-----:R-:W-:-:S02]  /*0920*/  @!UP0 ULEA UR9, UR7, UR6, 0x18 ;  /* 0x0000000607098291 */ /* 0x001fc4000f8ec03f */
[----:B------:R-:W-:-:S04]  /*0930*/  @!UP1 UIADD3 UR6, -UR12, 0x100000, URZ ;  /* 0x001000000c069890 */ /* 0x000fc8000fffe13f */
[----:B------:R-:W-:Y:S02]  /*0940*/  @!UP1 USHF.L.U32 UR7, UR6, 0xb, URZ ;  /* 0x0000000b06079899 */ /* 0x000fe4000800063f */
[----:B------:R-:W-:Y:S01]  /*0950*/  @!UP1 USHF.L.U32 UR6, UR6, 0x1, URZ ;  /* 0x0000000106069899 */ /* 0x000fe2000800063f */
[----:B------:R-:W-:Y:S01]  /*0960*/  VOTEU.ALL UP0, P0 ;  /* 0x00000000003f7886 */ /* 0x000fe20000000000 */
[----:B-1----:R-:W-:Y:S01]  /*0970*/  @!UP1 ULEA UR10, UR11, UR10, 0x18 ;  /* 0x0000000a0b0a9291 */ /* 0x002fe2000f8ec03f */
[----:B------:R-:W-:Y:S01]  /*0980*/  VOTEU.ALL UP1, P0 ;  /* 0x00000000003f7886 */ /* 0x000fe20000020000 */
[----:B------:R-:W0:Y:S02]  /*0990*/  FENCE.VIEW.ASYNC.S ;  /* 0x00000000000073c6 */ /* 0x000e240000000000 */
[----:B0-----:R-:W0:Y:S02]  /*09a0*/  @!UP0 SYNCS.EXCH.64 URZ, [UR9+0x230], UR4 ;  /* 0x00023004093f85b2 */ /* 0x001e240008000100 */
[----:B------:R1:W0:Y:S01]  /*09b0*/  @!UP1 SYNCS.EXCH.64 URZ, [UR9+0x238], UR4 ;  /* 0x00023804093f95b2 */ /* 0x0002220008000100 */
[----:B------:R-:W-:Y:S01]  /*09c0*/  NOP ;  /* 0x0000000000007918 */ /* 0x000fe20000000000 */
[----:B-1----:R-:W-:-:S02]  /*09d0*/  ULDC.64 UR4, c[0x0][0x598] ;  /* 0x0001660000047ab9 */ /* 0x002fc40000000a00 */
[----:B------:R-:W-:Y:S02]  /*09e0*/  ISETP.NE.U32.AND P0, PT, RZ, UR4, PT ;  /* 0x00000004ff007c0c */ /* 0x000fe4000bf05070 */
[----:B------:R2:W0:Y:S02]  /*09f0*/  @!UP2 SYNCS.EXCH.64 URZ, [UR10+0x210], UR6 ;  /* 0x000210060a3fa5b2 */ /* 0x0004240008000100 */
[----:B------:R-:W-:Y:S01]  /*0a00*/  ISETP.NE.AND.EX P0, PT, RZ, UR5, PT, P0 ;  /* 0x00000005ff007c0c */ /* 0x000fe2000bf05300 */
[----:B------:R2:W0:Y:S01]  /*0a10*/  @!UP3 SYNCS.EXCH.64 URZ, [UR10+0x218], UR6 ;  /* 0x000218060a3fb5b2 */ /* 0x0004220008000100 */
[----:B------:R2:W0:Y:S01]  /*0a20*/  @!UP4 SYNCS.EXCH.64 URZ, [UR10+0x220], UR6 ;  /* 0x000220060a3fc5b2 */ /* 0x0004220008000100 */
[----:B------:R2:W0:Y:S01]  /*0a30*/  @!UP5 SYNCS.EXCH.64 URZ, [UR10+0x228], UR6 ;  /* 0x000228060a3fd5b2 */ /* 0x0004220008000100 */
[----:B------:R-:W-:Y:S01]  /*0a40*/  NOP ;  /* 0x0000000000007918 */ /* 0x000fe20000000000 */
[----:B0-----:R-:W-:Y:S08]  /*0a50*/  BAR.SYNC.DEFER_BLOCKING 0x0 ;  /* 0x0000000000007b1d */ /* 0x001ff00000010000 */
[----:B--23--:R-:W-:Y:S05]  /*0a60*/  @!P0 BRA `(.L_x_4) ;  /* 0x00000000001c8947 */ /* 0x00cfea0003800000 */
[----:B------:R-:W0:Y:S02]  /*0a70*/  LDC.64 R6, c[0x0][0x598] ;  /* 0x00016600ff067b82 */ /* 0x000e240000000a00 */
[----:B0-----:R-:W2:Y:S02]  /*0a80*/  LDG.E.64 R6, desc[UR54][R6.64] ;  /* 0x0000003606067981 */ /* 0x001ea4000c1e1b00 */
[----:B--2---:R-:W-:-:S04]  /*0a90*/  ISETP.NE.U32.AND P0, PT, R6, RZ, PT ;  /* 0x000000ff0600720c */ /* 0x004fc80003f05070 */
[----:B------:R-:W-:-:S13]  /*0aa0*/  ISETP.NE.AND.EX P0, PT, R7, RZ, PT, P0 ;  /* 0x000000ff0700720c */ /* 0x000fda0003f05300 */
[----:B------:R-:W-:Y:S05]  /*0ab0*/  @!P0 BRA `(.L_x_4) ;  /* 0x0000000000088947 */ /* 0x000fea0003800000 */
[----:B------:R1:W5:Y:S01]  /*0ac0*/  LD.E R22, desc[UR54][R6.64] ;  /* 0x0000003606167980 */ /* 0x000362000c101900 */
[----:B------:R-:W-:Y:S05]  /*0ad0*/  BRA `(.L_x_5) ;  /* 0x0000000000247947 */ /* 0x000fea0003800000 */
.L_x_4:
[----:B------:R-:W-:Y:S02]  /*0ae0*/  ULDC.64 UR4, c[0x0][0x588] ;  /* 0x0001620000047ab9 */ /* 0x000fe40000000a00 */
[----:B------:R-:W-:-:S04]  /*0af0*/  ISETP.NE.U32.AND P0, PT, RZ, UR4, PT ;  /* 0x00000004ff007c0c */ /* 0x000fc8000bf05070 */
[----:B------:R-:W-:-:S13]  /*0b00*/  ISETP.NE.AND.EX P0, PT, RZ, UR5, PT, P0 ;  /* 0x00000005ff007c0c */ /* 0x000fda000bf05300 */
[----:B------:R-:W-:Y:S05]  /*0b10*/  @!P0 BRA `(.L_x_6) ;  /* 0x00000000000c8947 */ /* 0x000fea0003800000 */
[----:B------:R-:W0:Y:S02]  /*0b20*/  LDC.64 R22, c[0x0][0x588] ;  /* 0x00016200ff167b82 */ /* 0x000e240000000a00 */
[----:B0-----:R0:W5:Y:S01]  /*0b30*/  LDG.E R22, desc[UR54][R22.64] ;  /* 0x0000003616167981 */ /* 0x001162000c1e1900 */
[----:B------:R-:W-:Y:S05]  /*0b40*/  BRA `(.L_x_5) ;  /* 0x0000000000087947 */ /* 0x000fea0003800000 */
.L_x_6:
[----:B------:R-:W-:Y:S02]  /*0b50*/  ULDC UR4, c[0x0][0x580] ;  /* 0x0001600000047ab9 */ /* 0x000fe40000000800 */
[----:B------:R-:W-:-:S07]  /*0b60*/  IMAD.U32 R22, RZ, RZ, UR4 ;  /* 0x00000004ff167e24 */ /* 0x000fce000f8e00ff */
.L_x_5:
[----:B------:R-:W-:Y:S02]  /*0b70*/  ULDC.64 UR4, c[0x0][0x5a0] ;  /* 0x0001680000047ab9 */ /* 0x000fe40000000a00 */
[----:B------:R-:W-:-:S04]  /*0b80*/  ISETP.NE.U32.AND P0, PT, RZ, UR4, PT ;  /* 0x00000004ff007c0c */ /* 0x000fc8000bf05070 */
[----:B------:R-:W-:-:S13]  /*0b90*/  ISETP.NE.AND.EX P0, PT, RZ, UR5, PT, P0 ;  /* 0x00000005ff007c0c */ /* 0x000fda000bf05300 */
[----:B------:R-:W-:Y:S05]  /*0ba0*/  @!P0 BRA `(.L_x_7) ;  /* 0x00000000001c8947 */ /* 0x000fea0003800000 */
[----:B-1----:R-:W1:Y:S02]  /*0bb0*/  LDC.64 R6, c[0x0][0x5a0] ;  /* 0x00016800ff067b82 */ /* 0x002e640000000a00 */
[----:B-1----:R-:W2:Y:S02]  /*0bc0*/  LDG.E.64 R6, desc[UR54][R6.64] ;  /* 0x0000003606067981 */ /* 0x002ea4000c1e1b00 */
[----:B--2---:R-:W-:-:S04]  /*0bd0*/  ISETP.NE.U32.AND P0, PT, R6, RZ, PT ;  /* 0x000000ff0600720c */ /* 0x004fc80003f05070 */
[----:B------:R-:W-:-:S13]  /*0be0*/  ISETP.NE.AND.EX P0, PT, R7, RZ, PT, P0 ;  /* 0x000000ff0700720c */ /* 0x000fda0003f05300 */
[----:B------:R-:W-:Y:S05]  /*0bf0*/  @!P0 BRA `(.L_x_7) ;  /* 0x0000000000088947 */ /* 0x000fea0003800000 */
[----:B0-----:R2:W5:Y:S01]  /*0c00*/  LD.E R23, desc[UR54][R6.64] ;  /* 0x0000003606177980 */ /* 0x001562000c101900 */
[----:B------:R-:W-:Y:S05]  /*0c10*/  BRA `(.L_x_8) ;  /* 0x0000000000247947 */ /* 0x000fea0003800000 */
.L_x_7:
[----:B------:R-:W-:Y:S02]  /*0c20*/  ULDC.64 UR4, c[0x0][0x590] ;  /* 0x0001640000047ab9 */ /* 0x000fe40000000a00 */
[----:B------:R-:W-:-:S04]  /*0c30*/  ISETP.NE.U32.AND P0, PT, RZ, UR4, PT ;  /* 0x00000004ff007c0c */ /* 0x000fc8000bf05070 */
[----:B------:R-:W-:-:S13]  /*0c40*/  ISETP.NE.AND.EX P0, PT, RZ, UR5, PT, P0 ;  /* 0x00000005ff007c0c */ /* 0x000fda000bf05300 */
[----:B------:R-:W-:Y:S05]  /*0c50*/  @!P0 BRA `(.L_x_9) ;  /* 0x00000000000c8947 */ /* 0x000fea0003800000 */
[----:B-1----:R-:W0:Y:S02]  /*0c60*/  LDC.64 R6, c[0x0][0x590] ;  /* 0x00016400ff067b82 */ /* 0x002e240000000a00 */
[----:B0-----:R0:W5:Y:S01]  /*0c70*/  LDG.E R23, desc[UR54][R6.64] ;  /* 0x0000003606177981 */ /* 0x001162000c1e1900 */
[----:B------:R-:W-:Y:S05]  /*0c80*/  BRA `(.L_x_8) ;  /* 0x0000000000087947 */ /* 0x000fea0003800000 */
.L_x_9:
[----:B------:R-:W-:Y:S02]  /*0c90*/  ULDC UR4, c[0x0][0x584] ;  /* 0x0001610000047ab9 */ /* 0x000fe40000000800 */
[----:B0-----:R-:W-:-:S07]  /*0ca0*/  IMAD.U32 R23, RZ, RZ, UR4 ;  /* 0x00000004ff177e24 */ /* 0x001fce000f8e00ff */
.L_x_8:
[----:B------:R-:W3:Y:S01]  /*0cb0*/  S2UR UR10, SR_CTAID.Y ;  /* 0x00000000000a79c3 */ /* 0x000ee20000002600 */
[----:B------:R-:W-:Y:S01]  /*0cc0*/  ULDC UR5, c[0x0][0x65c] ;  /* 0x0001970000057ab9 */ /* 0x000fe20000000800 */
[----:B------:R-:W-:Y:S01]  /*0cd0*/  UISETP.NE.AND UP0, UPT, UR15, 0x2, UPT ;  /* 0x000000020f00788c */ /* 0x000fe2000bf05270 */
[----:B------:R-:W-:Y:S01]  /*0ce0*/  IMAD.MOV.U32 R19, RZ, RZ, -0x1 ;  /* 0xffffffffff137424 */ /* 0x000fe200078e00ff */
[----:B------:R-:W-:Y:S01]  /*0cf0*/  UISETP.NE.AND UP2, UPT, UR5, 0x1, UPT ;  /* 0x000000010500788c */ /* 0x000fe2000bf45270 */
[----:B------:R-:W-:Y:S02]  /*0d00*/  IMAD.MOV.U32 R18, RZ, RZ, -0x1 ;  /* 0xffffffffff127424 */ /* 0x000fe400078e00ff */
[----:B------:R-:W-:Y:S01]  /*0d10*/  IMAD.MOV.U32 R2, RZ, RZ, -0x1 ;  /* 0xffffffffff027424 */ /* 0x000fe200078e00ff */
[----:B------:R-:W4:Y:S01]  /*0d20*/  S2UR UR4, SR_CTAID.X ;  /* 0x00000000000479c3 */ /* 0x000f220000002500 */
[----:B------:R-:W-:-:S06]  /*0d30*/  UP2UR UR38, UPR, URZ, 0x4 ;  /* 0x000000043f267883 */ /* 0x000fcc0008000000 */
[----:B------:R-:W-:Y:S01]  /*0d40*/  @UP2 ULDC UR12, c[0x0][0x10] ;  /* 0x00000400000c2ab9 */ /* 0x000fe20000000800 */
[----:B------:R-:W-:Y:S01]  /*0d50*/  @UP2 UMOV UR7, URZ ;  /* 0x0000003f00072c82 */ /* 0x000fe20008000000 */
[----:B------:R-:W-:Y:S01]  /*0d60*/  @UP2 UMOV UR5, URZ ;  /* 0x0000003f00052c82 */ /* 0x000fe20008000000 */
[----:B012---:R-:W0:Y:S01]  /*0d70*/  LDC.64 R6, c[0x0][0x650] ;  /* 0x00019400ff067b82 */ /* 0x007e220000000a00 */
[----:B---3--:R-:W-:Y:S02]  /*0d80*/  @UP2 UMOV UR9, UR10 ;  /* 0x0000000a00092c82 */ /* 0x008fe40008000000 */
[----:B------:R-:W-:Y:S01]  /*0d90*/  @UP2 UMOV UR6, UR9 ;  /* 0x0000000900062c82 */ /* 0x000fe20008000000 */
[----:B------:R-:W-:Y:S01]  /*0da0*/  @!UP2 UMOV UR9, UR10 ;  /* 0x0000000a0009ac82 */ /* 0x000fe20008000000 */
[----:B----4-:R-:W-:-:S03]  /*0db0*/  @UP2 UIMAD.WIDE.U32 UR12, UR4, UR12, UR6 ;  /* 0x0000000c040c22a5 */ /* 0x010fc6000f8e0006 */
[----:B------:R-:W-:Y:S01]  /*0dc0*/  @!UP2 ULDC UR6, c[0x0][0xc] ;  /* 0x000003000006aab9 */ /* 0x000fe20000000800 */
[----:B------:R-:W-:Y:S01]  /*0dd0*/  @UP2 UIADD3 UR14, UR13, UR5, URZ ;  /* 0x000000050d0e2290 */ /* 0x000fe2000fffe03f */
[----:B------:R-:W-:Y:S02]  /*0de0*/  ULDC UR10, c[0x0][0xc] ;  /* 0x00000300000a7ab9 */ /* 0x000fe40000000800 */
[----:B------:R-:W-:Y:S01]  /*0df0*/  UMOV UR5, URZ ;  /* 0x0000003f00057c82 */ /* 0x000fe20008000000 */
[----:B------:R-:W-:Y:S01]  /*0e00*/  ULDC UR11, c[0x0][0x10] ;  /* 0x00000400000b7ab9 */ /* 0x000fe20000000800 */
[----:B------:R-:W-:Y:S02]  /*0e10*/  @!UP2 UIMAD.WIDE.U32 UR6, UR6, UR9, UR4 ;  /* 0x000000090606a2a5 */ /* 0x000fe4000f8e0004 */
[----:B------:R-:W-:Y:S01]  /*0e20*/  UIMAD.WIDE.U32 UR10, UR10, UR11, URZ ;  /* 0x0000000b0a0a72a5 */ /* 0x000fe2000f8e003f */
[----:B------:R-:W-:-:S03]  /*0e30*/  ULDC UR13, c[0x0][0x14] ;  /* 0x00000500000d7ab9 */ /* 0x000fc60000000800 */
[----:B------:R-:W-:Y:S02]  /*0e40*/  UIMAD.WIDE.U32 UR52, UR10, UR13, URZ ;  /* 0x0000000d0a3472a5 */ /* 0x000fe4000f8e003f */
[----:B------:R-:W-:Y:S01]  /*0e50*/  UIMAD UR37, UR11, UR13, URZ ;  /* 0x0000000d0b2572a4 */ /* 0x000fe2000f8e023f */
[----:B------:R-:W-:Y:S01]  /*0e60*/  @!UP2 UMOV UR12, UR6 ;  /* 0x00000006000cac82 */ /* 0x000fe20008000000 */
[----:B------:R-:W-:Y:S02]  /*0e70*/  @!UP2 UMOV UR14, UR7 ;  /* 0x00000007000eac82 */ /* 0x000fe40008000000 */
[----:B------:R-:W-:Y:S02]  /*0e80*/  UIADD3 UR37, UR53, UR37, URZ ;  /* 0x0000002535257290 */ /* 0x000fe4000fffe03f */
[----:B------:R-:W-:-:S04]  /*0e90*/  UIADD3 UR6, UP1, UR12, UR52, URZ ;  /* 0x000000340c067290 */ /* 0x000fc8000ff3e03f */
[----:B------:R-:W-:Y:S02]  /*0ea0*/  UIADD3.X UR7, UR14, UR37, URZ, UP1, !UPT ;  /* 0x000000250e077290 */ /* 0x000fe40008ffe43f */
[----:B------:R-:W-:Y:S02]  /*0eb0*/  USEL UR6, UR6, UR12, !UP0 ;  /* 0x0000000c06067287 */ /* 0x000fe4000c000000 */
[----:B------:R-:W-:-:S04]  /*0ec0*/  USEL UR7, UR7, UR14, !UP0 ;  /* 0x0000000e07077287 */ /* 0x000fc8000c000000 */
[----:B0-----:R-:W-:Y:S01]  /*0ed0*/  ISETP.LE.U32.AND P0, PT, R6, UR6, PT ;  /* 0x0000000606007c0c */ /* 0x001fe2000bf03070 */
[----:B------:R-:W-:Y:S02]  /*0ee0*/  IMAD.U32 R16, RZ, RZ, UR6 ;  /* 0x00000006ff107e24 */ /* 0x000fe4000f8e00ff */
[----:B------:R-:W-:Y:S02]  /*0ef0*/  IMAD.U32 R0, RZ, RZ, UR7 ;  /* 0x00000007ff007e24 */ /* 0x000fe4000f8e00ff */
[----:B------:R-:W-:-:S03]  /*0f00*/  IMAD.U32 R17, RZ, RZ, UR7 ;  /* 0x00000007ff117e24 */ /* 0x000fc6000f8e00ff */
[----:B------:R-:W-:Y:S02]  /*0f10*/  ISETP.GE.U32.AND.EX P0, PT, R0, R7, PT, P0 ;  /* 0x000000070000720c */ /* 0x000fe40003f06100 */
[----:B------:R-:W-:-:S11]  /*0f20*/  PRMT R0, RZ, 0x7610, R0 ;  /* 0x00007610ff007816 */ /* 0x000fd60000000000 */
[----:B------:R-:W-:Y:S05]  /*0f30*/  @P0 BRA `(.L_x_10) ;  /* 0x00000004008c0947 */ /* 0x000fea0003800000 */
[----:B------:R-:W-:Y:S01]  /*0f40*/  I2FP.F32.U32 R0, UR4 ;  /* 0x0000000400007c45 */ /* 0x000fe20008201000 */
[----:B------:R-:W-:Y:S01]  /*0f50*/  ULDC.64 UR16, c[0x0][0x628] ;  /* 0x00018a0000107ab9 */ /* 0x000fe20000000a00 */
[----:B------:R-:W-:Y:S01]  /*0f60*/  ULDC UR6, c[0x0][0x150] ;  /* 0x0000540000067ab9 */ /* 0x000fe20000000800 */
[----:B------:R-:W-:Y:S01]  /*0f70*/  ISETP.NE.U32.AND P0, PT, RZ, UR16, PT ;  /* 0x00000010ff007c0c */ /* 0x000fe2000bf05070 */
[----:B------:R-:W-:Y:S01]  /*0f80*/  ULDC UR15, c[0x0][0x630] ;  /* 0x00018c00000f7ab9 */ /* 0x000fe20000000800 */
[----:B------:R-:W-:Y:S01]  /*0f90*/  FMUL R0, R0, UR6 ;  /* 0x0000000600007c20 */ /* 0x000fe20008400000 */
[----:B------:R-:W-:Y:S01]  /*0fa0*/  R2UR UR19, R16 ;  /* 0x00000000101372ca */ /* 0x000fe200000e0000 */
[----:B------:R-:W-:Y:S01]  /*0fb0*/  ULDC UR21, c[0x0][0x154] ;  /* 0x0000550000157ab9 */ /* 0x000fe20000000800 */
[----:B------:R-:W-:Y:S01]  /*0fc0*/  ISETP.NE.AND.EX P0, PT, RZ, UR17, PT, P0 ;  /* 0x00000011ff007c0c */ /* 0x000fe2000bf05300 */
[----:B------:R0:W1:Y:S01]  /*0fd0*/  F2I.U32.TRUNC.NTZ R2, R0 ;  /* 0x0000000000027305 */ /* 0x000062000020f000 */
[----:B------:R-:W-:-:S02]  /*0fe0*/  R2UR UR20, R17 ;  /* 0x00000000111472ca */ /* 0x000fc400000e0000 */
[----:B------:R-:W-:Y:S02]  /*0ff0*/  R2UR UR6, R16 ;  /* 0x00000000100672ca */ /* 0x000fe400000e0000 */
[----:B------:R-:W-:-:S07]  /*1000*/  R2UR UR7, R17 ;  /* 0x00000000110772ca */ /* 0x000fce00000e0000 */
[----:B0-----:R-:W-:Y:S08]  /*1010*/  @!P0 BRA `(.L_x_11) ;  /* 0x0000000000308947 */ /* 0x001ff00003800000 */
[----:B------:R-:W-:Y:S01]  /*1020*/  R2UR UR6, R16 ;  /* 0x00000000100672ca */ /* 0x000fe200000e0000 */
[----:B------:R-:W-:Y:S01]  /*1030*/  ULDC UR12, c[0x0][0x634] ;  /* 0x00018d00000c7ab9 */ /* 0x000fe20000000800 */
[----:B------:R-:W-:-:S11]  /*1040*/  R2UR UR14, R17 ;  /* 0x00000000110e72ca */ /* 0x000fd600000e0000 */
[----:B------:R-:W-:-:S04]  /*1050*/  UIADD3 UR12, UP1, UR6, UR12, URZ ;  /* 0x0000000c060c7290 */ /* 0x000fc8000ff3e03f */
[----:B------:R-:W-:-:S04]  /*1060*/  UIADD3.X UR14, URZ, UR14, URZ, UP1, !UPT ;  /* 0x0000000e3f0e7290 */ /* 0x000fc80008ffe43f */
[----:B------:R-:W-:-:S04]  /*1070*/  UIMAD.WIDE.U32 UR6, UR14, UR16, URZ ;  /* 0x000000100e0672a5 */ /* 0x000fc8000f8e003f */
[----:B------:R-:W-:Y:S02]  /*1080*/  UIMAD.WIDE.U32 UR10, UP1, UR12, UR17, UR6 ;  /* 0x000000110c0a72a5 */ /* 0x000fe4000f820006 */
[----:B------:R-:W-:Y:S02]  /*1090*/  UIMAD.WIDE.U32 UR6, UR12, UR16, URZ ;  /* 0x000000100c0672a5 */ /* 0x000fe4000f8e003f */
[----:B------:R-:W-:Y:S02]  /*10a0*/  UIADD3.X UR13, URZ, URZ, URZ, UP1, !UPT ;  /* 0x0000003f3f0d7290 */ /* 0x000fe40008ffe43f */
[----:B------:R-:W-:Y:S01]  /*10b0*/  UIADD3 URZ, UP1, UR7, UR10, URZ ;  /* 0x0000000a073f7290 */ /* 0x000fe2000ff3e03f */
[----:B------:R-:W-:-:S03]  /*10c0*/  UMOV UR12, UR11 ;  /* 0x0000000b000c7c82 */ /* 0x000fc60008000000 */
[----:B------:R-:W-:-:S12]  /*10d0*/  UIMAD.WIDE.U32.X UR6, UR14, UR17, UR12, UP1 ;  /* 0x000000110e0672a5 */ /* 0x000fd800088e040c */
.L_x_11:
[----:B------:R-:W-:Y:S01]  /*10e0*/  USHF.R.U64 UR5, UR6, UR15, UR7 ;  /* 0x0000000f06057299 */ /* 0x000fe20008001207 */
[----:B------:R-:W-:Y:S01]  /*10f0*/  I2FP.F32.U32 R0, UR9 ;  /* 0x0000000900007c45 */ /* 0x000fe20008201000 */
[----:B------:R-:W-:Y:S01]  /*1100*/  USHF.R.U32.HI UR6, URZ, UR15, UR7 ;  /* 0x0000000f3f067299 */ /* 0x000fe20008011607 */
[----:B-1----:R-:W-:Y:S01]  /*1110*/  R2UR UR14, R2 ;  /* 0x00000000020e72ca */ /* 0x002fe200000e0000 */
[----:B------:R-:W-:Y:S02]  /*1120*/  UIADD3 UR17, UP1, URZ, -UR5, URZ ;  /* 0x800000053f117290 */ /* 0x000fe4000ff3e03f */
[----:B------:R-:W-:Y:S01]  /*1130*/  FMUL R0, R0, UR21 ;  /* 0x0000001500007c20 */ /* 0x000fe20008400000 */
[----:B------:R-:W-:Y:S01]  /*1140*/  ULDC.64 UR10, c[0x0][0x620] ;  /* 0x00018800000a7ab9 */ /* 0x000fe20000000a00 */
[----:B------:R-:W-:Y:S01]  /*1150*/  UIADD3.X UR6, URZ, ~UR6, URZ, UP1, !UPT ;  /* 0x800000063f067290 */ /* 0x000fe20008ffe43f */
[----:B------:R-:W-:Y:S01]  /*1160*/  UMOV UR12, UR19 ;  /* 0x00000013000c7c82 */ /* 0x000fe20008000000 */
[----:B------:R-:W-:-:S02]  /*1170*/  UMOV UR13, UR20 ;  /* 0x00000014000d7c82 */ /* 0x000fc40008000000 */
[----:B------:R-:W-:Y:S01]  /*1180*/  UIMAD UR6, UR6, UR10, URZ ;  /* 0x0000000a060672a4 */ /* 0x000fe2000f8e023f */
[----:B------:R-:W0:Y:S01]  /*1190*/  F2I.U32.TRUNC.NTZ R0, R0 ;  /* 0x0000000000007305 */ /* 0x000e22000020f000 */
[----:B------:R-:W-:Y:S02]  /*11a0*/  UIMAD.WIDE.U32 UR12, UR17, UR10, UR12 ;  /* 0x0000000a110c72a5 */ /* 0x000fe4000f8e000c */
[----:B------:R-:W-:Y:S01]  /*11b0*/  UIMAD UR17, UR17, UR11, UR6 ;  /* 0x0000000b111172a4 */ /* 0x000fe2000f8e0206 */
[----:B------:R-:W-:Y:S01]  /*11c0*/  ULDC UR24, c[0x0][0x658] ;  /* 0x0001960000187ab9 */ /* 0x000fe20000000800 */
[----:B------:R-:W-:Y:S02]  /*11d0*/  UMOV UR22, 0xffffffff ;  /* 0xffffffff00167882 */ /* 0x000fe40000000000 */
[----:B------:R-:W-:Y:S01]  /*11e0*/  UIADD3 UR17, UR13, UR17, URZ ;  /* 0x000000110d117290 */ /* 0x000fe2000fffe03f */
[----:B------:R-:W-:Y:S01]  /*11f0*/  ULDC UR19, c[0x0][0x618] ;  /* 0x0001860000137ab9 */ /* 0x000fe20000000800 */
[----:B------:R-:W-:Y:S01]  /*1200*/  ULDC.64 UR6, c[0x0][0x640] ;  /* 0x0001900000067ab9 */ /* 0x000fe20000000a00 */
[----:B------:R-:W-:Y:S01]  /*1210*/  USHF.L.U32 UR13, UR22, UR24, URZ ;  /* 0x00000018160d7299 */ /* 0x000fe2000800063f */
[----:B------:R-:W-:Y:S01]  /*1220*/  ISETP.NE.U32.AND P0, PT, RZ, UR6, PT ;  /* 0x00000006ff007c0c */ /* 0x000fe2000bf05070 */
[----:B------:R-:W-:-:S02]  /*1230*/  USHF.R.U64 UR22, UR12, UR19, UR17 ;  /* 0x000000130c167299 */ /* 0x000fc40008001211 */
[----:B------:R-:W-:Y:S01]  /*1240*/  USHF.R.U32.HI UR12, URZ, UR19, UR17 ;  /* 0x000000133f0c7299 */ /* 0x000fe20008011611 */
[----:B0-----:R-:W-:Y:S01]  /*1250*/  R2UR UR16, R0 ;  /* 0x00000000001072ca */ /* 0x001fe200000e0000 */
[----:B------:R-:W-:Y:S01]  /*1260*/  ULDC UR21, c[0x0][0x608] ;  /* 0x0001820000157ab9 */ /* 0x000fe20000000800 */
[----:B------:R-:W-:Y:S01]  /*1270*/  ISETP.NE.AND.EX P0, PT, RZ, UR7, PT, P0 ;  /* 0x00000007ff007c0c */ /* 0x000fe2000bf05300 */
[----:B------:R-:W-:Y:S02]  /*1280*/  USHF.R.U64 UR26, UR22, UR21, UR12 ;  /* 0x00000015161a7299 */ /* 0x000fe4000800120c */
[----:B------:R-:W-:Y:S01]  /*1290*/  USHF.R.U32.HI UR12, URZ, UR21, UR12 ;  /* 0x000000153f0c7299 */ /* 0x000fe2000801160c */
[----:B------:R-:W-:Y:S01]  /*12a0*/  UMOV UR20, 0x1 ;  /* 0x0000000100147882 */ /* 0x000fe20000000000 */
[----:B------:R-:W-:Y:S02]  /*12b0*/  UIADD3 UR14, -UR14, URZ, URZ ;  /* 0x0000003f0e0e7290 */ /* 0x000fe4000fffe13f */
[----:B------:R-:W-:-:S02]  /*12c0*/  USHF.R.U64 UR27, UR26, UR24, UR12 ;  /* 0x000000181a1b7299 */ /* 0x000fc4000800120c */
[----:B------:R-:W-:Y:S01]  /*12d0*/  USHF.L.U32 UR19, UR20, UR24, URZ ;  /* 0x0000001814137299 */ /* 0x000fe2000800063f */
[----:B------:R-:W-:Y:S01]  /*12e0*/  ULDC UR15, c[0x0][0x144] ;  /* 0x00005100000f7ab9 */ /* 0x000fe20000000800 */
[----:B------:R-:W-:Y:S01]  /*12f0*/  ULDC UR10, c[0x0][0x600] ;  /* 0x00018000000a7ab9 */ /* 0x000fe20000000800 */
[----:B------:R-:W-:Y:S02]  /*1300*/  ULOP3.LUT UR20, URZ, UR13, URZ, 0x33, !UPT ;  /* 0x0000000d3f147292 */ /* 0x000fe4000f8e333f */
[----:B------:R-:W-:Y:S02]  /*1310*/  USHF.R.U32.HI UR13, URZ, UR24, UR12 ;  /* 0x000000183f0d7299 */ /* 0x000fe4000801160c */
[----:B------:R-:W-:Y:S02]  /*1320*/  UIADD3 UR11, UR10, -0x1, URZ ;  /* 0xffffffff0a0b7890 */ /* 0x000fe4000fffe03f */
[----:B------:R-:W-:Y:S02]  /*1330*/  UIADD3 UR23, -UR16, URZ, URZ ;  /* 0x0000003f10177290 */ /* 0x000fe4000fffe13f */
[----:B------:R-:W-:Y:S01]  /*1340*/  UIMAD UR4, UR15, UR14, UR4 ;  /* 0x0000000e0f0472a4 */ /* 0x000fe2000f8e0204 */
[----:B------:R-:W-:Y:S01]  /*1350*/  ULDC UR28, c[0x0][0x148] ;  /* 0x00005200001c7ab9 */ /* 0x000fe20000000800 */
[----:B------:R-:W-:Y:S01]  /*1360*/  ULDC UR24, c[0x0][0x648] ;  /* 0x0001920000187ab9 */ /* 0x000fe20000000800 */
[----:B------:R-:W-:Y:S01]  /*1370*/  ULDC UR25, c[0x0][0x638] ;  /* 0x00018e0000197ab9 */ /* 0x000fe20000000800 */
[----:B------:R-:W-:Y:S01]  /*1380*/  UMOV UR12, UR27 ;  /* 0x0000001b000c7c82 */ /* 0x000fe20008000000 */
[----:B------:R-:W-:Y:S07]  /*1390*/  @!P0 BRA `(.L_x_12) ;  /* 0x0000000000308947 */ /* 0x000fee0003800000 */
[----:B------:R-:W-:Y:S02]  /*13a0*/  ULDC UR16, c[0x0][0x64c] ;  /* 0x0001930000107ab9 */ /* 0x000fe40000000800 */
        /* <DEDUP_REMOVED lines=8> */
[----:B------:R-:W-:-:S07]  /*1430*/  UIMAD.WIDE.U32.X UR6, UR21, UR7, UR16, UP1 ;  /* 0x00000007150672a5 */ /* 0x000fce00088e0410 */
[----:B------:R-:W-:Y:S01]  /*1440*/  UMOV UR12, UR6 ;  /* 0x00000006000c7c82 */ /* 0x000fe20008000000 */
[----:B------:R-:W-:-:S05]  /*1450*/  UMOV UR13, UR7 ;  /* 0x00000007000d7c82 */ /* 0x000fca0008000000 */
.L_x_12:
[----:B------:R-:W-:Y:S01]  /*1460*/  UISETP.NE.AND UP1, UPT, UR38, URZ, UPT ;  /* 0x0000003f2600728c */ /* 0x000fe2000bf25270 */
[----:B------:R-:W-:Y:S01]  /*1470*/  IMAD.MOV.U32 R0, RZ, RZ, 0x1 ;  /* 0x00000001ff007424 */ /* 0x000fe200078e00ff */
[----:B------:R-:W-:Y:S01]  /*1480*/  USHF.R.U64 UR6, UR12, UR24, UR13 ;  /* 0x000000180c067299 */ /* 0x000fe2000800120d */
[----:B------:R-:W-:Y:S01]  /*1490*/  IMAD.U32 R2, RZ, RZ, UR5 ;  /* 0x00000005ff027e24 */ /* 0x000fe2000f8e00ff */
[----:B------:R-:W-:Y:S02]  /*14a0*/  ULOP3.LUT UR20, UR26, UR20, URZ, 0xc0, !UPT ;  /* 0x000000141a147292 */ /* 0x000fe4000f8ec03f */
[----:B------:R-:W-:Y:S02]  /*14b0*/  UIADD3 UR7, -UR6, URZ, URZ ;  /* 0x0000003f06077290 */ /* 0x000fe4000fffe13f */
[----:B------:R-:W-:Y:S02]  /*14c0*/  UIMAD UR19, UR19, UR6, UR20 ;  /* 0x00000006131372a4 */ /* 0x000fe4000f8e0214 */
[----:B------:R-:W-:-:S02]  /*14d0*/  ULOP3.LUT UR11, UR22, UR11, URZ, 0xc0, !UPT ;  /* 0x0000000b160b7292 */ /* 0x000fc4000f8ec03f */
[----:B------:R-:W-:Y:S02]  /*14e0*/  @UP1 UIMAD UR4, UR28, UR23, UR9 ;  /* 0x000000171c0412a4 */ /* 0x000fe4000f8e0209 */
[----:B------:R-:W-:-:S03]  /*14f0*/  UIMAD UR6, UR7, UR25, UR27 ;  /* 0x00000019070672a4 */ /* 0x000fc6000f8e021b */
[----:B------:R-:W-:Y:S01]  /*1500*/  ULDC UR7, c[0x0][0x610] ;  /* 0x0001840000077ab9 */ /* 0x000fe20000000800 */
[----:B------:R-:W-:Y:S02]  /*1510*/  UIMAD UR6, UR6, UR10, UR11 ;  /* 0x0000000a060672a4 */ /* 0x000fe4000f8e020b */
[----:B------:R-:W-:-:S04]  /*1520*/  UIMAD UR4, UR19, UR7, UR4 ;  /* 0x00000007130472a4 */ /* 0x000fc8000f8e0204 */
[----:B------:R-:W-:Y:S02]  /*1530*/  USEL UR7, UR6, UR4, !UP1 ;  /* 0x0000000406077287 */ /* 0x000fe4000c800000 */
[----:B------:R-:W-:-:S04]  /*1540*/  USEL UR4, UR4, UR6, !UP1 ;  /* 0x0000000604047287 */ /* 0x000fc8000c800000 */
[----:B------:R-:W-:Y:S02]  /*1550*/  IMAD.U32 R18, RZ, RZ, UR7 ;  /* 0x00000007ff127e24 */ /* 0x000fe4000f8e00ff */
[----:B------:R-:W-:-:S07]  /*1560*/  IMAD.U32 R19, RZ, RZ, UR4 ;  /* 0x00000004ff137e24 */ /* 0x000fce000f8e00ff */
.L_x_10:
[----:B------:R-:W-:Y:S02]  /*1570*/  ULDC UR4, c[0x0][0x28c] ;  /* 0x0000a30000047ab9 */ /* 0x000fe40000000800 */
[----:B------:R-:W-:-:S04]  /*1580*/  UIADD3 UR4, UR4, 0x3f, URZ ;  /* 0x0000003f04047890 */ /* 0x000fc8000fffe03f */
[----:B------:R-:W-:-:S04]  /*1590*/  USHF.R.S32.HI UR5, URZ, 0x1f, UR4 ;  /* 0x0000001f3f057899 */ /* 0x000fc80008011404 */
[----:B------:R-:W-:-:S04]  /*15a0*/  ULEA.HI UR5, UR5, UR4, URZ, 0x6 ;  /* 0x0000000405057291 */ /* 0x000fc8000f8f303f */
[----:B------:R-:W-:Y:S01]  /*15b0*/  USHF.R.S32.HI UR39, URZ, 0x6, UR5 ;  /* 0x000000063f277899 */ /* 0x000fe20008011405 */
[----:B------:R-:W-:Y:S11]  /*15c0*/  @!P1 BRA `(.L_x_13) ;  /* 0x0000002c00749947 */ /* 0x000ff60003800000 */
[----:B------:R-:W-:-:S06]  /*15d0*/  UISETP.GT.U32.AND UP1, UPT, UR18, 0x1, UPT ;  /* 0x000000011200788c */ /* 0x000fcc000bf24070 */
[----:B------:R-:W-:-:S13]  /*15e0*/  PLOP3.LUT P0, PT, PT, PT, UP1, 0x80, 0x0 ;  /* 0x000000000000781c */ /* 0x000fda0003f0f018 */
[----:B------:R-:W-:Y:S05]  /*15f0*/  @P0 EXIT ;  /* 0x000000000000094d */ /* 0x000fea0003800000 */
.L_x_14:
[----:B------:R-:W-:-:S08]  /*1600*/  NOP ;  /* 0x0000000000007918 */ /* 0x000fd00000000000 */
[----:B------:R-:W0:Y:S02]  /*1610*/  USETMAXREG.TRY_ALLOC.CTAPOOL UP1, 0xe8 ;  /* 0x000000e8000079c8 */ /* 0x000e240008020600 */
[----:B0-----:R-:W-:-:S13]  /*1620*/  PLOP3.LUT P0, PT, PT, PT, UP1, 0x80, 0x0 ;  /* 0x000000000000781c */ /* 0x001fda0003f0f018 */
[----:B------:R-:W-:Y:S05]  /*1630*/  @!P0 BRA `(.L_x_14) ;  /* 0xfffffffc00f08947 */ /* 0x000fea000383ffff */
[----:B------:R-:W-:-:S13]  /*1640*/  LOP3.LUT P0, RZ, R0, 0xff, RZ, 0xc0, !PT ;  /* 0x000000ff00ff7812 */ /* 0x000fda000780c0ff */
[----:B------:R-:W-:Y:S05]  /*1650*/  @!P0 EXIT ;  /* 0x000000000000894d */ /* 0x000fea0003800000 */
[----:B------:R-:W0:Y:S01]  /*1660*/  S2UR UR5, SR_CgaCtaId ;  /* 0x00000000000579c3 */ /* 0x000e220000008800 */
[----:B------:R-:W-:Y:S01]  /*1670*/  SHF.R.S32.HI R0, RZ, 0x1f, R3 ;  /* 0x0000001fff007819 */ /* 0x000fe20000011403 */
[----:B------:R-:W-:Y:S01]  /*1680*/  USHF.R.U32.HI UR4, URZ, 0x5, UR39 ;  /* 0x000000053f047899 */ /* 0x000fe20008011627 */
[----:B------:R-:W-:Y:S02]  /*1690*/  UMOV UR41, 0x400 ;  /* 0x0000040000297882 */ /* 0x000fe40000000000 */
[CC--:B------:R-:W-:Y:S01]  /*16a0*/  LEA.HI R4, R0.reuse, R3.reuse, RZ, 0x2 ;  /* 0x0000000300047211 */ /* 0x0c0fe200078f10ff */
[----:B------:R-:W-:Y:S01]  /*16b0*/  ULOP3.LUT UR44, UR39, 0x1f, URZ, 0xc0, !UPT ;  /* 0x0000001f272c7892 */ /* 0x000fe2000f8ec03f */
[----:B------:R-:W-:Y:S01]  /*16c0*/  LEA.HI R6, R0, R3, RZ, 0x5 ;  /* 0x0000000300067211 */ /* 0x000fe200078f28ff */
[----:B------:R-:W1:Y:S01]  /*16d0*/  LDC R7, c[0x0][0x288] ;  /* 0x0000a200ff077b82 */ /* 0x000e620000000800 */
[--C-:B------:R-:W-:Y:S01]  /*16e0*/  SHF.R.S32.HI R48, RZ, 0x2, R4.reuse ;  /* 0x00000002ff307819 */ /* 0x100fe20000011404 */
[----:B------:R-:W-:Y:S01]  /*16f0*/  VIADD R0, R53, 0xffffffff ;  /* 0xffffffff35007836 */ /* 0x000fe20000000000 */
[----:B------:R-:W-:Y:S01]  /*1700*/  SHF.R.S32.HI R5, RZ, 0x1f, R4 ;  /* 0x0000001fff057819 */ /* 0x000fe20000011404 */
[----:B------:R-:W-:Y:S01]  /*1710*/  ULOP3.LUT UR4, UR4, 0x1, URZ, 0xc0, !UPT ;  /* 0x0000000104047892 */ /* 0x000fe2000f8ec03f */
[----:B------:R-:W-:Y:S01]  /*1720*/  LOP3.LUT R4, R4, 0xfffffffc, RZ, 0xc0, !PT ;  /* 0xfffffffc04047812 */ /* 0x000fe200078ec0ff */
[----:B------:R-:W-:Y:S01]  /*1730*/  USEL UR44, UR44, URZ, !UP0 ;  /* 0x0000003f2c2c7287 */ /* 0x000fe2000c000000 */
[----:B------:R-:W-:Y:S01]  /*1740*/  LEA.HI R5, R5, R48, RZ, 0x3 ;  /* 0x0000003005057211 */ /* 0x000fe200078f18ff */
[----:B------:R-:W-:Y:S01]  /*1750*/  UISETP.EQ.U32.AND UP0, UPT, UR4, 0x1, !UP0 ;  /* 0x000000010400788c */ /* 0x000fe2000c702070 */
[C---:B------:R-:W-:Y:S01]  /*1760*/  ISETP.NE.AND P0, PT, R0.reuse, RZ, PT ;  /* 0x000000ff0000720c */ /* 0x040fe20003f05270 */
[----:B------:R-:W-:Y:S01]  /*1770*/  IMAD.IADD R4, R3, 0x1, -R4 ;  /* 0x0000000103047824 */ /* 0x000fe200078e0a04 */
[----:B------:R-:W-:Y:S01]  /*1780*/  LOP3.LUT R5, R5, 0xfffffff8, RZ, 0xc0, !PT ;  /* 0xfffffff805057812 */ /* 0x000fe200078ec0ff */
[----:B------:R-:W-:Y:S01]  /*1790*/  IMAD.SHL.U32 R0, R0, 0x8, RZ ;  /* 0x0000000800007824 */ /* 0x000fe200078e00ff */
[----:B------:R-:W-:Y:S01]  /*17a0*/  SHF.R.S32.HI R3, RZ, 0x5, R6 ;  /* 0x00000005ff037819 */ /* 0x000fe20000011406 */
[----:B------:R-:W-:Y:S01]  /*17b0*/  UISETP.LT.AND UP1, UPT, UR39, 0x1, UPT ;  /* 0x000000012700788c */ /* 0x000fe2000bf21270 */
[----:B------:R-:W-:Y:S01]  /*17c0*/  IMAD.SHL.U32 R50, R4, 0x2, RZ ;  /* 0x0000000204327824 */ /* 0x000fe200078e00ff */
[----:B0-----:R-:W-:Y:S01]  /*17d0*/  ULEA UR41, UR5, UR41, 0x18 ;  /* 0x0000002905297291 */ /* 0x001fe2000f8ec03f */
[----:B------:R-:W-:Y:S01]  /*17e0*/  IMAD.IADD R48, R48, 0x1, -R5 ;  /* 0x0000000130307824 */ /* 0x000fe200078e0a05 */
[----:B------:R-:W-:Y:S01]  /*17f0*/  LOP3.LUT R0, R0, 0x8, RZ, 0xc0, !PT ;  /* 0x0000000800007812 */ /* 0x000fe200078ec0ff */
[----:B------:R-:W-:Y:S01]  /*1800*/  ULDC UR43, c[0x0][0x658] ;  /* 0x00019600002b7ab9 */ /* 0x000fe20000000800 */
[----:B------:R-:W-:Y:S01]  /*1810*/  UIADD3 UR4, UR41, 0x20300, URZ ;  /* 0x0002030029047890 */ /* 0x000fe2000fffe03f */
[C-C-:B------:R-:W-:Y:S01]  /*1820*/  IMAD R55, R3.reuse, -0x10, -R48.reuse ;  /* 0xfffffff003377824 */ /* 0x140fe200078e0a30 */
[----:B------:R-:W-:Y:S01]  /*1830*/  UIADD3 UR5, UR41, 0x300, URZ ;  /* 0x0000030029057890 */ /* 0x000fe2000fffe03f */
[--C-:B------:R-:W-:Y:S01]  /*1840*/  SHF.R.S32.HI R49, RZ, 0x1f, R48.reuse ;  /* 0x0000001fff317819 */ /* 0x100fe20000011430 */
[----:B------:R-:W-:Y:S01]  /*1850*/  UIADD3 UR51, UR41, 0x210, URZ ;  /* 0x0000021029337890 */ /* 0x000fe2000fffe03f */
[----:B------:R-:W-:Y:S01]  /*1860*/  SEL R58, RZ, 0x1, P0 ;  /* 0x00000001ff3a7807 */ /* 0x000fe20000000000 */
[----:B------:R-:W-:Y:S01]  /*1870*/  USHF.R.U32.HI UR4, URZ, 0x4, UR4 ;  /* 0x000000043f047899 */ /* 0x000fe20008011604 */
[----:B-1----:R-:W-:Y:S01]  /*1880*/  IMAD R52, R4, -0x2, R7 ;  /* 0xfffffffe04347824 */ /* 0x002fe200078e0207 */
[----:B------:R-:W-:Y:S01]  /*1890*/  USHF.R.U32.HI UR5, URZ, 0x4, UR5 ;  /* 0x000000043f057899 */ /* 0x000fe20008011605 */
[----:B------:R-:W-:Y:S01]  /*18a0*/  IMAD.WIDE R48, R3, 0x10, R48 ;  /* 0x0000001003307825 */ /* 0x000fe200078e0230 */
[----:B------:R-:W-:Y:S01]  /*18b0*/  UMOV UR6, 0xffffffff ;  /* 0xffffffff00067882 */ /* 0x000fe20000000000 */
[----:B------:R-:W-:Y:S01]  /*18c0*/  ULDC UR8, c[0x0][0x284] ;  /* 0x0000a10000087ab9 */ /* 0x000fe20000000800 */
[----:B------:R-:W-:Y:S01]  /*18d0*/  USEL UR50, UR39, 0x1, UP1 ;  /* 0x0000000127327887 */ /* 0x000fe20008800000 */
[----:B------:R-:W-:Y:S01]  /*18e0*/  LEA R53, R53, UR51, 0x3 ;  /* 0x0000003335357c11 */ /* 0x000fe2000f8e18ff */
[----:B------:R-:W-:Y:S01]  /*18f0*/  USHF.L.U32 UR6, UR6, UR43, URZ ;  /* 0x0000002b06067299 */ /* 0x000fe2000800063f */
[C---:B------:R-:W-:Y:S01]  /*1900*/  LOP3.LUT R59, R0.reuse, 0x8, RZ, 0x3c, !PT ;  /* 0x00000008003b7812 */ /* 0x040fe200078e3cff */
[----:B------:R-:W-:Y:S01]  /*1910*/  ULOP3.LUT UR4, UR4, 0x3fff, URZ, 0xc0, !UPT ;  /* 0x00003fff04047892 */ /* 0x000fe2000f8ec03f */
[----:B------:R-:W-:Y:S01]  /*1920*/  LOP3.LUT R54, R0, 0x18, RZ, 0x3c, !PT ;  /* 0x0000001800367812 */ /* 0x000fe200078e3cff */
[----:B------:R-:W-:Y:S01]  /*1930*/  ULOP3.LUT UR5, UR5, 0x3fff, URZ, 0xc0, !UPT ;  /* 0x00003fff05057892 */ /* 0x000fe2000f8ec03f */
[----:B------:R-:W-:Y:S01]  /*1940*/  SHF.R.S32.HI R51, RZ, 0x1f, R50 ;  /* 0x0000001fff337819 */ /* 0x000fe20000011432 */
[----:B------:R-:W-:Y:S01]  /*1950*/  VIADD R55, R55, UR8 ;  /* 0x0000000837377c36 */ /* 0x000fe20008000000 */
[----:B------:R-:W-:Y:S01]  /*1960*/  ULDC UR42, c[0x0][0x600] ;  /* 0x00018000002a7ab9 */ /* 0x000fe20000000800 */
[----:B------:R-:W-:Y:S01]  /*1970*/  UMOV UR7, 0x1 ;  /* 0x0000000100077882 */ /* 0x000fe20000000000 */
[----:B------:R-:W-:-:S02]  /*1980*/  USHF.L.U32 UR49, UR39, 0x1, URZ ;  /* 0x0000000127317899 */ /* 0x000fc4000800063f */
[----:B------:R-:W-:Y:S02]  /*1990*/  USHF.L.U64.HI UR40, UR52, 0x1, UR37 ;  /* 0x0000000134287899 */ /* 0x000fe40008010225 */
[----:B------:R-:W-:Y:S02]  /*19a0*/  UIADD3 UR42, UR42, -0x1, URZ ;  /* 0xffffffff2a2a7890 */ /* 0x000fe4000fffe03f */
[----:B------:R-:W-:Y:S02]  /*19b0*/  USHF.L.U32 UR43, UR7, UR43, URZ ;  /* 0x0000002b072b7299 */ /* 0x000fe4000800063f */
[----:B------:R-:W-:Y:S02]  /*19c0*/  UIADD3 UR50, -UR50, UR39, URZ ;  /* 0x0000002732327290 */ /* 0x000fe4000fffe13f */
[----:B------:R-:W-:Y:S02]  /*19d0*/  ULOP3.LUT UR45, URZ, UR6, URZ, 0x33, !UPT ;  /* 0x000000063f2d7292 */ /* 0x000fe4000f8e333f */
[----:B------:R-:W-:-:S02]  /*19e0*/  USEL UR46, URZ, 0x1, !UP0 ;  /* 0x000000013f2e7887 */ /* 0x000fc4000c000000 */
[----:B------:R-:W-:Y:S02]  /*19f0*/  ULOP3.LUT UR47, UR4, 0x10000, URZ, 0xfc, !UPT ;  /* 0x00010000042f7892 */ /* 0x000fe4000f8efc3f */
[----:B------:R-:W-:-:S12]  /*1a00*/  ULOP3.LUT UR48, UR5, 0x10000, URZ, 0xfc, !UPT ;  /* 0x0001000005307892 */ /* 0x000fd8000f8efc3f */
.L_x_86:
[----:B------:R-:W-:-:S04]  /*1a10*/  SHF.L.U32 R0, R58, 0x1f, RZ ;  /* 0x0000001f3a007819 */ /* 0x000fc800000006ff */
[----:B------:R-:W0:Y:S02]  /*1a20*/  SYNCS.PHASECHK.TRANS64.TRYWAIT P0, [R53+URZ+-0x8], R0 ;  /* 0xfffff800350075a7 */ /* 0x000e24000800017f */
[----:B01--4-:R-:W-:Y:S05]  /*1a30*/  @!P0 BRA `(.L_x_15) ;  /* 0x0000004800448947 */ /* 0x013fea0003800000 */
.L_x_136:
[----:B------:R-:W-:Y:S02]  /*1a40*/  ULDC UR4, c[0x0][0x28c] ;  /* 0x0000a30000047ab9 */ /* 0x000fe40000000800 */
[----:B------:R-:W-:-:S13]  /*1a50*/  ISETP.LT.AND P0, PT, RZ, UR4, PT ;  /* 0x00000004ff007c0c */ /* 0x000fda000bf01270 */
[----:B------:R-:W-:Y:S05]  /*1a60*/  @P0 BRA `(.L_x_16) ;  /* 0x0000000000400947 */ /* 0x000fea0003800000 */
[----:B0-----:R-:W-:Y:S01]  /*1a70*/  MOV R0, 0x0 ;  /* 0x0000000000007802 */ /* 0x001fe20000000f00 */
[----:B------:R-:W-:Y:S01]  /*1a80*/  ULDC.64 UR4, c[0x4][0x68] ;  /* 0x01001a0000047ab9 */ /* 0x000fe20000000a00 */
[----:B------:R-:W-:Y:S01]  /*1a90*/  ULDC.64 UR6, c[0x4][0x8] ;  /* 0x0100020000067ab9 */ /* 0x000fe20000000a00 */
[----:B------:R-:W-:Y:S01]  /*1aa0*/  IMAD.U32 R4, RZ, RZ, UR4 ;  /* 0x00000004ff047e24 */ /* 0x000fe2000f8e00ff */
[----:B------:R0:W1:Y:S01]  /*1ab0*/  LDC.64 R14, c[0x4][R0] ;  /* 0x01000000000e7b82 */ /* 0x0000620000000a00 */
[----:B------:R-:W-:Y:S01]  /*1ac0*/  IMAD.U32 R5, RZ, RZ, UR5 ;  /* 0x00000005ff057e24 */ /* 0x000fe2000f8e00ff */
[----:B------:R-:W-:Y:S01]  /*1ad0*/  ULDC.64 UR4, c[0x4][0x70] ;  /* 0x01001c0000047ab9 */ /* 0x000fe20000000a00 */
[----:B------:R-:W-:Y:S02]  /*1ae0*/  IMAD.U32 R10, RZ, RZ, UR6 ;  /* 0x00000006ff0a7e24 */ /* 0x000fe4000f8e00ff */
[----:B------:R-:W-:Y:S02]  /*1af0*/  IMAD.U32 R6, RZ, RZ, UR4 ;  /* 0x00000004ff067e24 */ /* 0x000fe4000f8e00ff */
[----:B------:R-:W-:-:S02]  /*1b00*/  IMAD.U32 R7, RZ, RZ, UR5 ;  /* 0x00000005ff077e24 */ /* 0x000fc4000f8e00ff */
[----:B------:R-:W-:Y:S02]  /*1b10*/  IMAD.U32 R11, RZ, RZ, UR7 ;  /* 0x00000007ff0b7e24 */ /* 0x000fe4000f8e00ff */
[----:B------:R-:W-:Y:S02]  /*1b20*/  IMAD.MOV.U32 R8, RZ, RZ, 0x1e1 ;  /* 0x000001e1ff087424 */ /* 0x000fe400078e00ff */
[----:B------:R-:W-:Y:S02]  /*1b30*/  IMAD.MOV.U32 R12, RZ, RZ, 0x1 ;  /* 0x00000001ff0c7424 */ /* 0x000fe400078e00ff */
[----:B0-----:R-:W-:-:S07]  /*1b40*/  IMAD.MOV.U32 R13, RZ, RZ, RZ ;  /* 0x000000ffff0d7224 */ /* 0x001fce00078e00ff */
[----:B------:R-:W-:-:S07]  /*1b50*/  LEPC R20, `(.L_x_16) ;  /* 0x000000001014794e */ /* 0x000fce0000000000 */
[----:B-1---5:R-:W-:Y:S05]  /*1b60*/  CALL.ABS.NOINC R14 ;  /* 0x000000000e007343 */ /* 0x022fea0003c00000 */
.L_x_16:
[----:B------:R-:W-:-:S06]  /*1b70*/  ULOP3.LUT UR4, UR36, 0x1, URZ, 0xfc, !UPT ;  /* 0x0000000124047892 */ /* 0x000fcc000f8efc3f */
[----:B0-----:R-:W-:-:S05]  /*1b80*/  IMAD.U32 R0, RZ, RZ, UR4 ;  /* 0x00000004ff007e24 */ /* 0x001fca000f8e00ff */
[----:B------:R-:W-:-:S13]  /*1b90*/  ISETP.NE.AND P0, PT, R0, 0x3, PT ;  /* 0x000000030000780c */ /* 0x000fda0003f05270 */
[----:B------:R-:W-:Y:S05]  /*1ba0*/  @!P0 BRA `(.L_x_17) ;  /* 0x0000000000048947 */ /* 0x000fea0003800000 */
[----:B------:R-:W-:Y:S01]  /*1bb0*/  BPT.TRAP 0x1 ;  /* 0x000000040000795c */ /* 0x000fe20000300000 */
.L_x_17:
[----:B------:R-:W-:Y:S02]  /*1bc0*/  IMAD.U32 R3, RZ, RZ, UR44 ;  /* 0x0000002cff037e24 */ /* 0x000fe4000f8e00ff */
[----:B------:R-:W-:-:S03]  /*1bd0*/  IMAD.U32 R0, RZ, RZ, UR46 ;  /* 0x0000002eff007e24 */ /* 0x000fc6000f8e00ff */
[----:B------:R-:W-:Y:S02]  /*1be0*/  LEA R3, R3, UR41, 0x3 ;  /* 0x0000002903037c11 */ /* 0x000fe4000f8e18ff */
[----:B------:R-:W-:-:S04]  /*1bf0*/  SHF.L.U32 R0, R0, 0x1f, RZ ;  /* 0x0000001f00007819 */ /* 0x000fc800000006ff */
[----:B------:R0:W1:Y:S01]  /*1c00*/  SYNCS.PHASECHK.TRANS64.TRYWAIT P1, [R3+URZ], R0 ;  /* 0x00000000030075a7 */ /* 0x000062000802017f */
[----:B------:R-:W-:Y:S05]  /*1c10*/  @!P0 BRA `(.L_x_18) ;  /* 0x0000000000048947 */ /* 0x000fea0003800000 */
[----:B------:R-:W-:Y:S01]  /*1c20*/  BPT.TRAP 0x1 ;  /* 0x000000040000795c */ /* 0x000fe20000300000 */
.L_x_18:
[----:B-1----:R-:W-:Y:S05]  /*1c30*/  @P1 BRA `(.L_x_19) ;  /* 0x0000000000081947 */ /* 0x002fea0003800000 */
[----:B------:R-:W1:Y:S02]  /*1c40*/  SYNCS.PHASECHK.TRANS64.TRYWAIT P1, [R3+URZ], R0 ;  /* 0x00000000030075a7 */ /* 0x000e64000802017f */
[----:B-1----:R-:W-:Y:S05]  /*1c50*/  @!P1 BRA `(.L_x_20) ;  /* 0x0000004400d09947 */ /* 0x002fea0003800000 */
.L_x_19:
[----:B------:R-:W-:Y:S05]  /*1c60*/  WARPSYNC.ALL ;  /* 0x0000000000007948 */ /* 0x000fea0003800000 */
[----:B------:R-:W-:Y:S01]  /*1c70*/  ULEA UR8, UR44, UR48, 0x8 ;  /* 0x000000302c087291 */ /* 0x000fe2000f8e403f */
[----:B------:R-:W-:Y:S01]  /*1c80*/  WARPGROUP.ARRIVE ;  /* 0x00000000000079c5 */ /* 0x000fe20000000000 */
[----:B------:R-:W-:Y:S01]  /*1c90*/  UIMAD UR9, UR44, 0xc0, UR47 ;  /* 0x000000c02c0978a4 */ /* 0x000fe2000f8e022f */
[----:B01----:R-:W-:Y:S01]  /*1ca0*/  IMAD.U32 R0, RZ, RZ, UR50 ;  /* 0x00000032ff007e24 */ /* 0x003fe2000f8e00ff */
[----:B------:R-:W-:Y:S01]  /*1cb0*/  UMOV UR5, 0x80000020 ;  /* 0x8000002000057882 */ /* 0x000fe20000000000 */
[----:B------:R-:W-:Y:S01]  /*1cc0*/  UMOV UR7, 0x80000020 ;  /* 0x8000002000077882 */ /* 0x000fe20000000000 */
[----:B------:R-:W-:Y:S01]  /*1cd0*/  UIADD3 UR10, UR9, 0x40, URZ ;  /* 0x00000040090a7890 */ /* 0x000fe2000fffe03f */
[----:B------:R-:W-:-:S02]  /*1ce0*/  UMOV UR4, UR8 ;  /* 0x0000000800047c82 */ /* 0x000fc40008000000 */
[----:B------:R-:W-:Y:S01]  /*1cf0*/  UMOV UR6, UR9 ;  /* 0x0000000900067c82 */ /* 0x000fe20008000000 */
[----:B------:R-:W-:Y:S01]  /*1d00*/  UIADD3 UR11, UR9, 0x80, URZ ;  /* 0x00000080090b7890 */ /* 0x000fe2000fffe03f */
[----:B------:R-:W-:Y:S01]  /*1d10*/  IGMMA.64x16x32.S8.S8 R40, gdesc[UR4], RZ, !UPT, gsb0 ;  /* 0x00600000042879f1 */ /* 0x000fe2000c0410ff */
[----:B------:R-:W-:Y:S01]  /*1d20*/  UMOV UR7, 0x80000020 ;  /* 0x8000002000077882 */ /* 0x000fe20000000000 */
[----:B------:R-:W-:Y:S01]  /*1d30*/  UMOV UR6, UR10 ;  /* 0x0000000a00067c82 */ /* 0x000fe20008000000 */
[----:B------:R-:W-:Y:S01]  /*1d40*/  ISETP.GE.AND P1, PT, R0, 0x1, PT ;  /* 0x000000010000780c */ /* 0x000fe20003f26270 */
[----:B------:R-:W-:Y:S02]  /*1d50*/  WARPGROUP.DEPBAR.LE gsb0, 0x0 ;  /* 0x00008000000079c5 */ /* 0x000fe40000010000 */
[----:B------:R-:W-:-:S06]  /*1d60*/  WARPGROUP.ARRIVE ;  /* 0x00000000000079c5 */ /* 0x000fcc0000000000 */
[----:B------:R-:W-:Y:S01]  /*1d70*/  IGMMA.64x16x32.S8.S8 R32, gdesc[UR4], RZ, !UPT, gsb0 ;  /* 0x00600000042079f1 */ /* 0x000fe2000c0410ff */
[----:B------:R-:W-:Y:S01]  /*1d80*/  UMOV UR6, UR11 ;  /* 0x0000000b00067c82 */ /* 0x000fe20008000000 */
[----:B------:R-:W-:Y:S01]  /*1d90*/  UMOV UR7, 0x80000020 ;  /* 0x8000002000077882 */ /* 0x000fe20000000000 */
[----:B------:R-:W-:Y:S02]  /*1da0*/  WARPGROUP.DEPBAR.LE gsb0, 0x0 ;  /* 0x00008000000079c5 */ /* 0x000fe40000010000 */
[----:B------:R-:W-:-:S06]  /*1db0*/  WARPGROUP.ARRIVE ;  /* 0x00000000000079c5 */ /* 0x000fcc0000000000 */
[----:B------:R-:W-:Y:S01]  /*1dc0*/  IGMMA.64x16x32.S8.S8 R24, gdesc[UR4], RZ, !UPT, gsb0 ;  /* 0x00600000041879f1 */ /* 0x000fe2000c0410ff */
[----:B------:R-:W-:Y:S02]  /*1dd0*/  UIADD3 UR4, UR8, 0x2, URZ ;  /* 0x0000000208047890 */ /* 0x000fe4000fffe03f */
[----:B------:R-:W-:Y:S01]  /*1de0*/  UIADD3 UR6, UR9, 0x2, URZ ;  /* 0x0000000209067890 */ /* 0x000fe2000fffe03f */
[----:B------:R-:W-:Y:S01]  /*1df0*/  UMOV UR5, 0x80000020 ;  /* 0x8000002000057882 */ /* 0x000fe20000000000 */
[----:B------:R-:W-:Y:S01]  /*1e00*/  UMOV UR7, 0x80000020 ;  /* 0x8000002000077882 */ /* 0x000fe20000000000 */
[----:B------:R-:W-:Y:S02]  /*1e10*/  UIADD3 UR8, UR9, 0x42, URZ ;  /* 0x0000004209087890 */ /* 0x000fe4000fffe03f */
[----:B------:R-:W-:Y:S01]  /*1e20*/  UIADD3 UR9, UR9, 0x82, URZ ;  /* 0x0000008209097890 */ /* 0x000fe2000fffe03f */
[----:B------:R-:W-:Y:S02]  /*1e30*/  WARPGROUP.DEPBAR.LE gsb0, 0x0 ;  /* 0x00008000000079c5 */ /* 0x000fe40000010000 */
[----:B------:R-:W-:-:S06]  /*1e40*/  WARPGROUP.ARRIVE ;  /* 0x00000000000079c5 */ /* 0x000fcc0000000000 */
[----:B------:R-:W-:Y:S01]  /*1e50*/  IGMMA.64x16x32.S8.S8 R40, gdesc[UR4], R40, gsb0 ;  /* 0x00600000042879f1 */ /* 0x000fe20008041028 */
[----:B------:R-:W-:Y:S01]  /*1e60*/  UMOV UR6, UR8 ;  /* 0x0000000800067c82 */ /* 0x000fe20008000000 */
[----:B------:R-:W-:Y:S01]  /*1e70*/  UMOV UR7, 0x80000020 ;  /* 0x8000002000077882 */ /* 0x000fe20000000000 */
[----:B------:R-:W-:Y:S02]  /*1e80*/  WARPGROUP.DEPBAR.LE gsb0, 0x0 ;  /* 0x00008000000079c5 */ /* 0x000fe40000010000 */
[----:B------:R-:W-:-:S06]  /*1e90*/  WARPGROUP.ARRIVE ;  /* 0x00000000000079c5 */ /* 0x000fcc0000000000 */
[----:B------:R-:W-:Y:S01]  /*1ea0*/  IGMMA.64x16x32.S8.S8 R32, gdesc[UR4], R32, gsb0 ;  /* 0x00600000042079f1 */ /* 0x000fe20008041020 */
[----:B------:R-:W-:Y:S01]  /*1eb0*/  UMOV UR6, UR9 ;  /* 0x0000000900067c82 */ /* 0x000fe20008000000 */
[----:B------:R-:W-:Y:S01]  /*1ec0*/  UMOV UR7, 0x80000020 ;  /* 0x8000002000077882 */ /* 0x000fe20000000000 */
[----:B------:R-:W-:Y:S02]  /*1ed0*/  WARPGROUP.DEPBAR.LE gsb0, 0x0 ;  /* 0x00008000000079c5 */ /* 0x000fe40000010000 */
[----:B------:R-:W-:-:S06]  /*1ee0*/  WARPGROUP.ARRIVE ;  /* 0x00000000000079c5 */ /* 0x000fcc0000000000 */
[----:B------:R-:W-:Y:S03]  /*1ef0*/  IGMMA.64x16x32.S8.S8 R24, gdesc[UR4], R24, gsb0 ;  /* 0x00600000041879f1 */ /* 0x000fe60008041018 */
[----:B------:R-:W-:Y:S02]  /*1f00*/  WARPGROUP.DEPBAR.LE gsb0, 0x0 ;  /* 0x00008000000079c5 */ /* 0x000fe40000010000 */
[----:B------:R-:W-:Y:S05]  /*1f10*/  @!P1 BRA `(.L_x_21) ;  /* 0x00000004003c9947 */ /* 0x000fea0003800000 */
[----:B------:R-:W-:Y:S01]  /*1f20*/  UIADD3 UR8, UR44, 0x1, URZ ;  /* 0x000000012c087890 */ /* 0x000fe2000fffe03f */
[----:B------:R-:W-:Y:S01]  /*1f30*/  IMAD.U32 R0, RZ, RZ, UR50 ;  /* 0x00000032ff007e24 */ /* 0x000fe2000f8e00ff */
[----:B------:R-:W-:Y:S02]  /*1f40*/  UMOV UR9, UR44 ;  /* 0x0000002c00097c82 */ /* 0x000fe40008000000 */
[----:B------:R-:W-:-:S04]  /*1f50*/  UISETP.NE.AND UP0, UPT, UR8, 0x20, UPT ;  /* 0x000000200800788c */ /* 0x000fc8000bf05270 */
[----:B------:R-:W-:Y:S02]  /*1f60*/  USEL UR4, URZ, 0x1, UP0 ;  /* 0x000000013f047887 */ /* 0x000fe40008000000 */
[----:B------:R-:W-:Y:S02]  /*1f70*/  USEL UR8, UR8, URZ, UP0 ;  /* 0x0000003f08087287 */ /* 0x000fe40008000000 */
[----:B------:R-:W-:-:S06]  /*1f80*/  ULOP3.LUT UR4, UR46, UR4, URZ, 0x3c, !UPT ;  /* 0x000000042e047292 */ /* 0x000fcc000f8e3c3f */
[----:B------:R-:W-:-:S07]  /*1f90*/  IMAD.U32 R5, RZ, RZ, UR4 ;  /* 0x00000004ff057e24 */ /* 0x000fce000f8e00ff */
.L_x_28:
[----:B01----:R-:W-:Y:S05]  /*1fa0*/  @!P0 BRA `(.L_x_22) ;  /* 0x0000000000048947 */ /* 0x003fea0003800000 */
[----:B------:R-:W-:Y:S01]  /*1fb0*/  BPT.TRAP 0x1 ;  /* 0x000000040000795c */ /* 0x000fe20000300000 */
.L_x_22:
[----:B------:R-:W-:Y:S01]  /*1fc0*/  ULEA UR4, UR8, UR41, 0x3 ;  /* 0x0000002908047291 */ /* 0x000fe2000f8e183f */
[----:B------:R-:W-:-:S08]  /*1fd0*/  SHF.L.U32 R3, R5, 0x1f, RZ ;  /* 0x0000001f05037819 */ /* 0x000fd000000006ff */
[----:B------:R0:W1:Y:S01]  /*1fe0*/  SYNCS.PHASECHK.TRANS64.TRYWAIT P1, [UR4], R3 ;  /* 0x00000003ff0075a7 */ /* 0x0000620008020144 */
[----:B------:R-:W-:Y:S05]  /*1ff0*/  @!P0 BRA `(.L_x_23) ;  /* 0x0000000000048947 */ /* 0x000fea0003800000 */
[----:B------:R-:W-:Y:S01]  /*2000*/  BPT.TRAP 0x1 ;  /* 0x000000040000795c */ /* 0x000fe20000300000 */
.L_x_23:
[----:B-1----:R-:W-:Y:S05]  /*2010*/  @P1 BRA `(.L_x_24) ;  /* 0x0000000000081947 */ /* 0x002fea0003800000 */
[----:B------:R-:W1:Y:S02]  /*2020*/  SYNCS.PHASECHK.TRANS64.TRYWAIT P1, [UR4], R3 ;  /* 0x00000003ff0075a7 */ /* 0x000e640008020144 */
[----:B-1----:R-:W-:Y:S05]  /*2030*/  @!P1 BRA `(.L_x_25) ;  /* 0x0000004000ec9947 */ /* 0x002fea0003800000 */
.L_x_24:
[----:B------:R-:W-:Y:S01]  /*2040*/  ULEA UR10, UR8, UR48, 0x8 ;  /* 0x00000030080a7291 */ /* 0x000fe2000f8e403f */
[----:B------:R-:W-:Y:S01]  /*2050*/  WARPGROUP.ARRIVE ;  /* 0x00000000000079c5 */ /* 0x000fe20000000000 */
[----:B------:R-:W-:Y:S01]  /*2060*/  UIMAD UR11, UR8, 0xc0, UR47 ;  /* 0x000000c0080b78a4 */ /* 0x000fe2000f8e022f */
[----:B------:R-:W-:Y:S01]  /*2070*/  UMOV UR5, 0x80000020 ;  /* 0x8000002000057882 */ /* 0x000fe20000000000 */
[----:B------:R-:W-:Y:S02]  /*2080*/  UMOV UR7, 0x80000020 ;  /* 0x8000002000077882 */ /* 0x000fe40000000000 */
[----:B------:R-:W-:Y:S01]  /*2090*/  UIADD3 UR12, UR11, 0x40, URZ ;  /* 0x000000400b0c7890 */ /* 0x000fe2000fffe03f */
[----:B------:R-:W-:Y:S02]  /*20a0*/  UMOV UR4, UR10 ;  /* 0x0000000a00047c82 */ /* 0x000fe40008000000 */
[----:B------:R-:W-:Y:S01]  /*20b0*/  UMOV UR6, UR11 ;  /* 0x0000000b00067c82 */ /* 0x000fe20008000000 */
[----:B------:R-:W-:Y:S01]  /*20c0*/  UIADD3 UR13, UR11, 0x80, URZ ;  /* 0x000000800b0d7890 */ /* 0x000fe2000fffe03f */
[----:B------:R-:W-:Y:S01]  /*20d0*/  IGMMA.64x16x32.S8.S8 R40, gdesc[UR4], R40, gsb0 ;  /* 0x00600000042879f1 */ /* 0x000fe20008041028 */
[----:B------:R-:W-:Y:S01]  /*20e0*/  UMOV UR7, 0x80000020 ;  /* 0x8000002000077882 */ /* 0x000fe20000000000 */
[----:B------:R-:W-:Y:S01]  /*20f0*/  UMOV UR6, UR12 ;  /* 0x0000000c00067c82 */ /* 0x000fe20008000000 */
[----:B------:R-:W-:-:S02]  /*2100*/  WARPGROUP.DEPBAR.LE gsb0, 0x0 ;  /* 0x00008000000079c5 */ /* 0x000fc40000010000 */
[----:B------:R-:W-:-:S06]  /*2110*/  WARPGROUP.ARRIVE ;  /* 0x00000000000079c5 */ /* 0x000fcc0000000000 */
[----:B------:R-:W-:Y:S01]  /*2120*/  IGMMA.64x16x32.S8.S8 R32, gdesc[UR4], R32, gsb0 ;  /* 0x00600000042079f1 */ /* 0x000fe20008041020 */
[----:B------:R-:W-:Y:S01]  /*2130*/  UMOV UR6, UR13 ;  /* 0x0000000d00067c82 */ /* 0x000fe20008000000 */
[----:B------:R-:W-:Y:S01]  /*2140*/  UMOV UR7, 0x80000020 ;  /* 0x8000002000077882 */ /* 0x000fe20000000000 */
[----:B------:R-:W-:Y:S02]  /*2150*/  WARPGROUP.DEPBAR.LE gsb0, 0x0 ;  /* 0x00008000000079c5 */ /* 0x000fe40000010000 */
[----:B------:R-:W-:-:S06]  /*2160*/  WARPGROUP.ARRIVE ;  /* 0x00000000000079c5 */ /* 0x000fcc0000000000 */
[----:B------:R-:W-:Y:S01]  /*2170*/  IGMMA.64x16x32.S8.S8 R24, gdesc[UR4], R24, gsb0 ;  /* 0x00600000041879f1 */ /* 0x000fe20008041018 */
        /* <DEDUP_REMOVED lines=21> */
[----:B------:R-:W-:Y:S01]  /*22d0*/  BPT.TRAP 0x1 ;  /* 0x000000040000795c */ /* 0x000fe20000300000 */
.L_x_26:
[----:B------:R-:W-:Y:S02]  /*22e0*/  UISETP.GT.U32.AND UP0, UPT, UR36, 0x1, UPT ;  /* 0x000000012400788c */ /* 0x000fe4000bf04070 */
[----:B------:R-:W-:-:S04]  /*22f0*/  ULEA UR4, UR9, UR41, 0x3 ;  /* 0x0000002909047291 */ /* 0x000fc8000f8e183f */
[----:B------:R-:W-:Y:S01]  /*2300*/  UIADD3 UR4, UR4, 0x100, URZ ;  /* 0x0000010004047890 */ /* 0x000fe2000fffe03f */
[----:B------:R-:W-:-:S03]  /*2310*/  PLOP3.LUT P1, PT, PT, PT, UP0, 0x80, 0x0 ;  /* 0x000000000000781c */ /* 0x000fc60003f2f008 */
[----:B------:R-:W-:-:S09]  /*2320*/  UPRMT UR4, URZ, 0x654, UR4 ;  /* 0x000006543f047896 */ /* 0x000fd20008000004 */
[----:B------:R-:W-:Y:S01]  /*2330*/  SYNCS.ARRIVE.TRANS64.RED.A1T0 RZ, [UR4], RZ ;  /* 0x000000ffffff79a7 */ /* 0x000fe20008100404 */
[----:B------:R-:W-:Y:S05]  /*2340*/  @P1 BRA `(.L_x_27) ;  /* 0x0000000000041947 */ /* 0x000fea0003800000 */
[----:B------:R-:W-:Y:S01]  /*2350*/  BPT.TRAP 0x1 ;  /* 0x000000040000795c */ /* 0x000fe20000300000 */
.L_x_27:
[----:B------:R-:W-:Y:S01]  /*2360*/  UIADD3 UR8, UR8, 0x1, URZ ;  /* 0x0000000108087890 */ /* 0x000fe2000fffe03f */
[C---:B------:R-:W-:Y:S01]  /*2370*/  ISETP.GT.AND P1, PT, R0.reuse, 0x1, PT ;  /* 0x000000010000780c */ /* 0x040fe20003f24270 */
[----:B------:R-:W-:Y:S01]  /*2380*/  UIADD3 UR9, UR9, 0x1, URZ ;  /* 0x0000000109097890 */ /* 0x000fe2000fffe03f */
[----:B------:R-:W-:Y:S01]  /*2390*/  VIADD R0, R0, 0xffffffff ;  /* 0xffffffff00007836 */ /* 0x000fe20000000000 */
[----:B------:R-:W-:Y:S02]  /*23a0*/  UISETP.NE.AND UP0, UPT, UR8, 0x20, UPT ;  /* 0x000000200800788c */ /* 0x000fe4000bf05270 */
[----:B------:R-:W-:Y:S02]  /*23b0*/  UISETP.NE.AND UP1, UPT, UR9, 0x20, UPT ;  /* 0x000000200900788c */ /* 0x000fe4000bf25270 */
[----:B------:R-:W-:Y:S02]  /*23c0*/  USEL UR4, URZ, 0x1, UP0 ;  /* 0x000000013f047887 */ /* 0x000fe40008000000 */
[----:B------:R-:W-:-:S02]  /*23d0*/  USEL UR8, UR8, URZ, UP0 ;  /* 0x0000003f08087287 */ /* 0x000fc40008000000 */
[----:B------:R-:W-:Y:S02]  /*23e0*/  USEL UR9, UR9, URZ, UP1 ;  /* 0x0000003f09097287 */ /* 0x000fe40008800000 */
[----:B------:R-:W-:Y:S01]  /*23f0*/  LOP3.LUT R5, R5, UR4, RZ, 0x3c, !PT ;  /* 0x0000000405057c12 */ /* 0x000fe2000f8e3cff */
[----:B------:R-:W-:Y:S09]  /*2400*/  @P1 BRA `(.L_x_28) ;  /* 0xfffffff800e41947 */ /* 0x000ff2000383ffff */
.L_x_21:
[----:B------:R-:W2:Y:S01]  /*2410*/  LDC R0, c[0x0][0x28c] ;  /* 0x0000a300ff007b82 */ /* 0x000ea20000000800 */
[----:B------:R3:W-:Y:S01]  /*2420*/  SYNCS.ARRIVE.TRANS64.A1T0 RZ, [R59+UR51], RZ ;  /* 0x000000ff3bff79a7 */ /* 0x0007e20008100033 */
[----:B--2---:R-:W-:-:S13]  /*2430*/  ISETP.GE.AND P1, PT, R0, 0x1, PT ;  /* 0x000000010000780c */ /* 0x004fda0003f26270 */
[----:B---3--:R-:W-:Y:S05]  /*2440*/  @!P1 BRA `(.L_x_29) ;  /* 0x0000000000309947 */ /* 0x008fea0003800000 */
[----:B------:R-:W-:Y:S05]  /*2450*/  @!P0 BRA `(.L_x_30) ;  /* 0x0000000000048947 */ /* 0x000fea0003800000 */
[----:B------:R-:W-:Y:S01]  /*2460*/  BPT.TRAP 0x1 ;  /* 0x000000040000795c */ /* 0x000fe20000300000 */
.L_x_30:
[----:B------:R-:W-:Y:S02]  /*2470*/  UIADD3 UR4, UR50, UR44, URZ ;  /* 0x0000002c32047290 */ /* 0x000fe4000fffe03f */
[----:B------:R-:W-:Y:S02]  /*2480*/  UISETP.GT.U32.AND UP0, UPT, UR36, 0x1, UPT ;  /* 0x000000012400788c */ /* 0x000fe4000bf04070 */
[----:B------:R-:W-:-:S04]  /*2490*/  USHF.L.U32 UR4, UR4, 0x3, URZ ;  /* 0x0000000304047899 */ /* 0x000fc8000800063f */
[----:B------:R-:W-:Y:S01]  /*24a0*/  ULOP3.LUT UR4, UR4, 0xf8, URZ, 0xc0, !UPT ;  /* 0x000000f804047892 */ /* 0x000fe2000f8ec03f */
[----:B------:R-:W-:-:S03]  /*24b0*/  PLOP3.LUT P0, PT, PT, PT, UP0, 0x80, 0x0 ;  /* 0x000000000000781c */ /* 0x000fc60003f0f008 */
[----:B------:R-:W-:-:S04]  /*24c0*/  UIADD3 UR4, UR41, 0x100, UR4 ;  /* 0x0000010029047890 */ /* 0x000fc8000fffe004 */
[----:B------:R-:W-:-:S09]  /*24d0*/  UPRMT UR4, URZ, 0x654, UR4 ;  /* 0x000006543f047896 */ /* 0x000fd20008000004 */
[----:B------:R-:W-:Y:S01]  /*24e0*/  SYNCS.ARRIVE.TRANS64.RED.A1T0 RZ, [UR4], RZ ;  /* 0x000000ffffff79a7 */ /* 0x000fe20008100404 */
[----:B------:R-:W-:Y:S05]  /*24f0*/  @P0 BRA `(.L_x_29) ;  /* 0x0000000000040947 */ /* 0x000fea0003800000 */
[----:B------:R-:W-:Y:S01]  /*2500*/  BPT.TRAP 0x1 ;  /* 0x000000040000795c */ /* 0x000fe20000300000 */
.L_x_29:
[----:B-1----:R-:W-:Y:S01]  /*2510*/  SHF.L.U32 R4, R58, 0x1f, RZ ;  /* 0x0000001f3a047819 */ /* 0x002fe200000006ff */
[----:B------:R-:W-:-:S03]  /*2520*/  IMAD.SHL.U32 R0, R19, 0x40, RZ ;  /* 0x0000004013007824 */ /* 0x000fc600078e00ff */
[----:B------:R-:W1:Y:S02]  /*2530*/  SYNCS.PHASECHK.TRANS64.TRYWAIT P0, [R53+URZ+0x8], R4 ;  /* 0x00000804350075a7 */ /* 0x000e64000800017f */
[----:B-1----:R-:W-:Y:S05]  /*2540*/  @!P0 BRA `(.L_x_31) ;  /* 0x0000003c00c08947 */ /* 0x002fea0003800000 */
.L_x_137:
[----:B------:R-:W-:Y:S01]  /*2550*/  ULDC UR4, c[0x0][0x284] ;  /* 0x0000a10000047ab9 */ /* 0x000fe20000000800 */
[----:B------:R-:W-:Y:S01]  /*2560*/  IMAD R13, R18, 0x30, RZ ;  /* 0x00000030120d7824 */ /* 0x000fe200078e02ff */
[----:B------:R-:W-:Y:S01]  /*2570*/  ISETP.GE.AND P0, PT, R0, UR4, PT ;  /* 0x0000000400007c0c */ /* 0x000fe2000bf06270 */
[----:B------:R-:W-:-:S03]  /*2580*/  ULDC UR4, c[0x0][0x288] ;  /* 0x0000a20000047ab9 */ /* 0x000fc60000000800 */
[----:B------:R-:W-:-:S13]  /*2590*/  ISETP.GE.OR P0, PT, R13, UR4, P0 ;  /* 0x000000040d007c0c */ /* 0x000fda0008706670 */
[----:B------:R-:W-:Y:S05]  /*25a0*/  @P0 BRA `(.L_x_32) ;  /* 0x00000014009c0947 */ /* 0x000fea0003800000 */
[----:B------:R-:W2:Y:S01]  /*25b0*/  LDC.64 R8, c[0x0][0x5c8] ;  /* 0x00017200ff087b82 */ /* 0x000ea20000000a00 */
[----:B------:R-:W-:Y:S01]  /*25c0*/  SHF.R.S32.HI R57, RZ, 0x1f, R2 ;  /* 0x0000001fff397819 */ /* 0x000fe20000011402 */
[----:B------:R-:W-:Y:S01]  /*25d0*/  ULDC.64 UR4, c[0x0][0x5d0] ;  /* 0x0001740000047ab9 */ /* 0x000fe20000000a00 */
[----:B------:R-:W-:Y:S01]  /*25e0*/  SHF.R.S32.HI R12, RZ, 0x1f, R13 ;  /* 0x0000001fff0c7819 */ /* 0x000fe2000001140d */
[----:B-1----:R-:W-:Y:S01]  /*25f0*/  IMAD.WIDE.U32 R4, R2, UR4, R50 ;  /* 0x0000000402047c25 */ /* 0x002fe2000f8e0032 */
[----:B------:R-:W-:Y:S03]  /*2600*/  BSSY B0, `(.L_x_32) ;  /* 0x0000161000007945 */ /* 0x000fe60003800000 */
[----:B0-----:R-:W-:Y:S01]  /*2610*/  IMAD R3, R57, UR4, RZ ;  /* 0x0000000439037c24 */ /* 0x001fe2000f8e02ff */
[----:B------:R-:W-:Y:S01]  /*2620*/  IADD3 R4, P0, R13, R4, RZ ;  /* 0x000000040d047210 */ /* 0x000fe20007f1e0ff */
[----:B------:R-:W-:-:S04]  /*2630*/  IMAD.WIDE R10, R19, 0x40, R48 ;  /* 0x00000040130a7825 */ /* 0x000fc800078e0230 */
[----:B------:R-:W-:Y:S01]  /*2640*/  IMAD R3, R2, UR5, R3 ;  /* 0x0000000502037c24 */ /* 0x000fe2000f8e0203 */
[----:B------:R-:W-:Y:S01]  /*2650*/  ULDC.64 UR4, c[0x0][0x5c0] ;  /* 0x0001700000047ab9 */ /* 0x000fe20000000a00 */
[----:B------:R-:W-:Y:S02]  /*2660*/  IMAD.IADD R18, R55, 0x1, -R0 ;  /* 0x0000000137127824 */ /* 0x000fe400078e0a00 */
[----:B------:R-:W-:Y:S01]  /*2670*/  IMAD.IADD R60, R52, 0x1, -R13 ;  /* 0x00000001343c7824 */ /* 0x000fe200078e0a0d */
[----:B------:R-:W-:Y:S01]  /*2680*/  IADD3.X R5, R12, R5, R3, P0, !PT ;  /* 0x000000050c057210 */ /* 0x000fe200007fe403 */
[-C--:B--2---:R-:W-:Y:S02]  /*2690*/  IMAD R3, R11, R8.reuse, RZ ;  /* 0x000000080b037224 */ /* 0x084fe400078e02ff */
[----:B------:R-:W-:-:S04]  /*26a0*/  IMAD.WIDE.U32 R4, R10, R8, R4 ;  /* 0x000000080a047225 */ /* 0x000fc800078e0004 */
[----:B------:R-:W-:Y:S01]  /*26b0*/  IMAD R3, R10, R9, R3 ;  /* 0x000000090a037224 */ /* 0x000fe200078e0203 */
[----:B------:R-:W-:-:S04]  /*26c0*/  IADD3 R6, P0, R4, UR4, RZ ;  /* 0x0000000404067c10 */ /* 0x000fc8000ff1e0ff */
[----:B------:R-:W-:Y:S02]  /*26d0*/  IADD3.X R7, R5, UR5, R3, P0, !PT ;  /* 0x0000000505077c10 */ /* 0x000fe400087fe403 */
[----:B-----5:R-:W-:Y:S02]  /*26e0*/  ISETP.NE.AND P0, PT, R23, RZ, PT ;  /* 0x000000ff1700720c */ /* 0x020fe40003f05270 */
[----:B------:R-:W-:-:S04]  /*26f0*/  LEA R4, P1, R8, R6, 0x3 ;  /* 0x0000000608047211 */ /* 0x000fc800078218ff */
[----:B------:R-:W-:-:S07]  /*2700*/  LEA.HI.X R5, R8, R7, R9, 0x3, P1 ;  /* 0x0000000708057211 */ /* 0x000fce00008f1c09 */
[----:B------:R-:W-:Y:S05]  /*2710*/  @!P0 BRA `(.L_x_33) ;  /* 0x0000000c00ec8947 */ /* 0x000fea0003800000 */
[----:B------:R-:W0:Y:S01]  /*2720*/  LDC.64 R14, c[0x0][0x5b0] ;  /* 0x00016c00ff0e7b82 */ /* 0x000e220000000a00 */
[----:B------:R-:W-:Y:S01]  /*2730*/  ULDC.64 UR4, c[0x0][0x5b8] ;  /* 0x00016e0000047ab9 */ /* 0x000fe20000000a00 */
[----:B------:R-:W-:Y:S01]  /*2740*/  BSSY B1, `(.L_x_34) ;  /* 0x0000010000017945 */ /* 0x000fe20003800000 */
[----:B------:R-:W-:-:S04]  /*2750*/  IMAD.WIDE.U32 R8, R2, UR4, R50 ;  /* 0x0000000402087c25 */ /* 0x000fc8000f8e0032 */
[----:B------:R-:W-:Y:S01]  /*2760*/  IMAD R3, R57, UR4, RZ ;  /* 0x0000000439037c24 */ /* 0x000fe2000f8e02ff */
[----:B------:R-:W1:Y:S01]  /*2770*/  LDC.64 R20, c[0x0][0x5a8] ;  /* 0x00016a00ff147b82 */ /* 0x000e620000000a00 */
[----:B------:R-:W-:Y:S02]  /*2780*/  IADD3 R8, P0, R13, R8, RZ ;  /* 0x000000080d087210 */ /* 0x000fe40007f1e0ff */
[----:B------:R-:W-:-:S05]  /*2790*/  IMAD R3, R2, UR5, R3 ;  /* 0x0000000502037c24 */ /* 0x000fca000f8e0203 */
[----:B------:R-:W-:Y:S02]  /*27a0*/  IADD3.X R9, R12, R9, R3, P0, !PT ;  /* 0x000000090c097210 */ /* 0x000fe400007fe403 */
[----:B------:R-:W-:-:S04]  /*27b0*/  ISETP.GE.AND P0, PT, R18, 0x1, PT ;  /* 0x000000011200780c */ /* 0x000fc80003f06270 */
[----:B------:R-:W-:Y:S01]  /*27c0*/  ISETP.LT.OR P1, PT, R60, 0x1, !P0 ;  /* 0x000000013c00780c */ /* 0x000fe20004721670 */
[-C--:B0-----:R-:W-:Y:S02]  /*27d0*/  IMAD R0, R11, R14.reuse, RZ ;  /* 0x0000000e0b007224 */ /* 0x081fe400078e02ff */
[----:B------:R-:W-:-:S04]  /*27e0*/  IMAD.WIDE.U32 R2, R10, R14, R8 ;  /* 0x0000000e0a027225 */ /* 0x000fc800078e0008 */
[----:B------:R-:W-:Y:S01]  /*27f0*/  IMAD R19, R10, R15, R0 ;  /* 0x0000000f0a137224 */ /* 0x000fe200078e0200 */
[----:B-1----:R-:W-:-:S04]  /*2800*/  IADD3 R12, P2, R2, R20, RZ ;  /* 0x00000014020c7210 */ /* 0x002fc80007f5e0ff */
[----:B------:R-:W-:Y:S01]  /*2810*/  IADD3.X R13, R21, R3, R19, P2, !PT ;  /* 0x00000003150d7210 */ /* 0x000fe200017fe413 */
[----:B------:R-:W-:Y:S08]  /*2820*/  @P1 BRA `(.L_x_35) ;  /* 0x0000000000041947 */ /* 0x000ff00003800000 */
[----:B------:R0:W5:Y:S02]  /*2830*/  LDG.E.U8 R56, desc[UR54][R12.64] ;  /* 0x000000360c387981 */ /* 0x000164000c1e1100 */
.L_x_35:
[----:B------:R-:W-:Y:S05]  /*2840*/  BSYNC B1 ;  /* 0x0000000000017941 */ /* 0x000fea0003800000 */
.L_x_34:
[----:B-----5:R-:W-:Y:S01]  /*2850*/  LOP3.LUT R0, R56, 0xffff, RZ, 0xc0, !PT ;  /* 0x0000ffff38007812 */ /* 0x020fe200078ec0ff */
[----:B------:R-:W-:Y:S01]  /*2860*/  IMAD.SHL.U32 R2, R14, 0x8, RZ ;  /* 0x000000080e027824 */ /* 0x000fe200078e00ff */
[----:B------:R-:W-:Y:S01]  /*2870*/  ISETP.GE.AND P0, PT, R60, 0x2, PT ;  /* 0x000000023c00780c */ /* 0x000fe20003f06270 */
[----:B------:R-:W-:Y:S01]  /*2880*/  BSSY B1, `(.L_x_36) ;  /* 0x0000013000017945 */ /* 0x000fe20003800000 */
[----:B------:R-:W-:Y:S02]  /*2890*/  PRMT R0, R0, 0x8880, RZ ;  /* 0x0000888000007816 */ /* 0x000fe400000000ff */
[----:B------:R-:W-:Y:S02]  /*28a0*/  ISETP.LT.OR P5, PT, R18, 0x1, !P0 ;  /* 0x000000011200780c */ /* 0x000fe400047a1670 */
[----:B------:R-:W-:Y:S01]  /*28b0*/  SHF.L.U64.HI R3, R14, 0x3, R15 ;  /* 0x000000030e037819 */ /* 0x000fe2000001020f */
[----:B------:R-:W-:Y:S01]  /*28c0*/  IMAD R11, R0, R23, RZ ;  /* 0x00000017000b7224 */ /* 0x000fe200078e02ff */
[----:B------:R-:W-:-:S02]  /*28d0*/  ISETP.GE.AND P2, PT, R18, 0x9, PT ;  /* 0x000000091200780c */ /* 0x000fc40003f46270 */
[----:B------:R-:W-:Y:S01]  /*28e0*/  ISETP.LT.OR P6, PT, R18, 0x9, !P0 ;  /* 0x000000091200780c */ /* 0x000fe200047c1670 */
[----:B------:R-:W-:Y:S01]  /*28f0*/  @!P1 IMAD R15, R40, R22, R11 ;  /* 0x00000016280f9224 */ /* 0x000fe200078e020b */
[----:B------:R-:W-:Y:S01]  /*2900*/  ISETP.LT.OR P2, PT, R60, 0x1, !P2 ;  /* 0x000000013c00780c */ /* 0x000fe20005741670 */
[----:B------:R-:W-:-:S03]  /*2910*/  IMAD.WIDE.U32 R2, R10, R14, R2 ;  /* 0x0000000e0a027225 */ /* 0x000fc600078e0002 */
[----:B------:R1:W-:Y:S01]  /*2920*/  @!P1 STG.E.U8 desc[UR54][R6.64], R15 ;  /* 0x0000000f06009986 */ /* 0x0003e2000c101136 */
[----:B------:R-:W-:Y:S01]  /*2930*/  ISETP.GE.AND P1, PT, R60, 0x9, PT ;  /* 0x000000093c00780c */ /* 0x000fe20003f26270 */
[----:B------:R-:W-:Y:S01]  /*2940*/  IMAD.IADD R10, R19, 0x1, R3 ;  /* 0x00000001130a7824 */ /* 0x000fe200078e0203 */
[----:B------:R-:W-:Y:S02]  /*2950*/  IADD3 R2, P4, P3, R8, R20, R2 ;  /* 0x0000001408027210 */ /* 0x000fe40007b9e002 */
[----:B------:R-:W-:Y:S01]  /*2960*/  ISETP.LT.OR P0, PT, R18, 0x1, !P1 ;  /* 0x000000011200780c */ /* 0x000fe20004f01670 */
[----:B------:R-:W-:-:S12]  /*2970*/  @P5 BRA `(.L_x_37) ;  /* 0x00000000000c5947 */ /* 0x000fd80003800000 */
[----:B------:R-:W2:Y:S02]  /*2980*/  LDG.E.U8 R56, desc[UR54][R12.64+0x1] ;  /* 0x000001360c387981 */ /* 0x000ea4000c1e1100 */
[----:B--2---:R-:W-:-:S05]  /*2990*/  PRMT R0, R56, 0x8880, RZ ;  /* 0x0000888038007816 */ /* 0x004fca00000000ff */
[----:B------:R-:W-:-:S07]  /*29a0*/  IMAD R11, R0, R23, RZ ;  /* 0x00000017000b7224 */ /* 0x000fce00078e02ff */
.L_x_37:
[----:B------:R-:W-:Y:S05]  /*29b0*/  BSYNC B1 ;  /* 0x0000000000017941 */ /* 0x000fea0003800000 */
.L_x_36:
[----:B------:R-:W-:Y:S01]  /*29c0*/  @!P5 IMAD R41, R41, R22, R11 ;  /* 0x000000162929d224 */ /* 0x000fe200078e020b */
[----:B------:R-:W-:Y:S01]  /*29d0*/  BSSY B1, `(.L_x_38) ;  /* 0x0000007000017945 */ /* 0x000fe20003800000 */
[----:B------:R-:W-:-:S03]  /*29e0*/  IADD3.X R3, R9, R21, R10, P4, P3 ;  /* 0x0000001509037210 */ /* 0x000fc600027e640a */
[----:B------:R2:W-:Y:S01]  /*29f0*/  @!P5 STG.E.U8 desc[UR54][R6.64+0x1], R41 ;  /* 0x000001290600d986 */ /* 0x0005e2000c101136 */
[----:B------:R-:W-:Y:S05]  /*2a00*/  @P2 BRA `(.L_x_39) ;  /* 0x00000000000c2947 */ /* 0x000fea0003800000 */
[----:B------:R-:W3:Y:S02]  /*2a10*/  LDG.E.U8 R56, desc[UR54][R2.64] ;  /* 0x0000003602387981 */ /* 0x000ee4000c1e1100 */
[----:B---3--:R-:W-:-:S05]  /*2a20*/  PRMT R0, R56, 0x8880, RZ ;  /* 0x0000888038007816 */ /* 0x008fca00000000ff */
[----:B------:R-:W-:-:S07]  /*2a30*/  IMAD R11, R0, R23, RZ ;  /* 0x00000017000b7224 */ /* 0x000fce00078e02ff */
.L_x_39:
[----:B------:R-:W-:Y:S05]  /*2a40*/  BSYNC B1 ;  /* 0x0000000000017941 */ /* 0x000fea0003800000 */
.L_x_38:
[----:B------:R-:W-:Y:S01]  /*2a50*/  @!P2 IMAD R9, R42, R22, R11 ;  /* 0x000000162a09a224 */ /* 0x000fe200078e020b */
[----:B------:R-:W-:Y:S04]  /*2a60*/  BSSY B1, `(.L_x_40) ;  /* 0x0000006000017945 */ /* 0x000fe80003800000 */
[----:B------:R3:W-:Y:S01]  /*2a70*/  @!P2 STG.E.U8 desc[UR54][R4.64], R9 ;  /* 0x000000090400a986 */ /* 0x0007e2000c101136 */
[----:B------:R-:W-:Y:S05]  /*2a80*/  @P6 BRA `(.L_x_41) ;  /* 0x00000000000c6947 */ /* 0x000fea0003800000 */
[----:B------:R-:W4:Y:S02]  /*2a90*/  LDG.E.U8 R56, desc[UR54][R2.64+0x1] ;  /* 0x0000013602387981 */ /* 0x000f24000c1e1100 */
[----:B----4-:R-:W-:-:S05]  /*2aa0*/  PRMT R0, R56, 0x8880, RZ ;  /* 0x0000888038007816 */ /* 0x010fca00000000ff */
[----:B------:R-:W-:-:S07]  /*2ab0*/  IMAD R11, R0, R23, RZ ;  /* 0x00000017000b7224 */ /* 0x000fce00078e02ff */
.L_x_41:
[----:B------:R-:W-:Y:S05]  /*2ac0*/  BSYNC B1 ;  /* 0x0000000000017941 */ /* 0x000fea0003800000 */
.L_x_40:
[----:B------:R-:W-:Y:S01]  /*2ad0*/  @!P6 IMAD R43, R43, R22, R11 ;  /* 0x000000162b2be224 */ /* 0x000fe200078e020b */
[----:B------:R-:W-:Y:S04]  /*2ae0*/  BSSY B1, `(.L_x_42) ;  /* 0x0000006000017945 */ /* 0x000fe80003800000 */
[----:B------:R4:W-:Y:S01]  /*2af0*/  @!P6 STG.E.U8 desc[UR54][R4.64+0x1], R43 ;  /* 0x0000012b0400e986 */ /* 0x0009e2000c101136 */
[----:B------:R-:W-:Y:S05]  /*2b00*/  @P0 BRA `(.L_x_43) ;  /* 0x00000000000c0947 */ /* 0x000fea0003800000 */
[----:B------:R-:W5:Y:S02]  /*2b10*/  LDG.E.U8 R56, desc[UR54][R12.64+0x8] ;  /* 0x000008360c387981 */ /* 0x000f64000c1e1100 */
[----:B-----5:R-:W-:-:S05]  /*2b20*/  PRMT R0, R56, 0x8880, RZ ;  /* 0x0000888038007816 */ /* 0x020fca00000000ff */
[----:B------:R-:W-:-:S07]  /*2b30*/  IMAD R11, R0, R23, RZ ;  /* 0x00000017000b7224 */ /* 0x000fce00078e02ff */
.L_x_43:
[----:B------:R-:W-:Y:S05]  /*2b40*/  BSYNC B1 ;  /* 0x0000000000017941 */ /* 0x000fea0003800000 */
.L_x_42:
[----:B------:R-:W-:Y:S01]  /*2b50*/  ISETP.GE.AND P4, PT, R60, 0xa, PT ;  /* 0x0000000a3c00780c */ /* 0x000fe20003f86270 */
[----:B---3--:R-:W-:Y:S01]  /*2b60*/  @!P0 IMAD R9, R44, R22, R11 ;  /* 0x000000162c098224 */ /* 0x008fe200078e020b */
[----:B------:R-:W-:Y:S01]  /*2b70*/  ISETP.GE.AND P3, PT, R60, 0x11, PT ;  /* 0x000000113c00780c */ /* 0x000fe20003f66270 */
[----:B------:R-:W-:Y:S01]  /*2b80*/  BSSY B1, `(.L_x_44) ;  /* 0x000000d000017945 */ /* 0x000fe20003800000 */
[----:B------:R-:W-:Y:S02]  /*2b90*/  ISETP.LT.OR P6, PT, R18, 0x1, !P4 ;  /* 0x000000011200780c */ /* 0x000fe400067c1670 */
[----:B------:R-:W-:Y:S01]  /*2ba0*/  ISETP.GE.AND P2, PT, R60, 0x12, PT ;  /* 0x000000123c00780c */ /* 0x000fe20003f46270 */
[----:B------:R3:W-:Y:S01]  /*2bb0*/  @!P0 STG.E.U8 desc[UR54][R6.64+0x8], R9 ;  /* 0x0000080906008986 */ /* 0x0007e2000c101136 */
[C---:B------:R-:W-:Y:S02]  /*2bc0*/  ISETP.LT.OR P0, PT, R18.reuse, 0x9, !P4 ;  /* 0x000000091200780c */ /* 0x040fe40006701670 */
[----:B------:R-:W-:-:S02]  /*2bd0*/  ISETP.LT.OR P5, PT, R18, 0x1, !P3 ;  /* 0x000000011200780c */ /* 0x000fc40005fa1670 */
[C---:B------:R-:W-:Y:S02]  /*2be0*/  ISETP.LT.OR P1, PT, R18.reuse, 0x9, !P1 ;  /* 0x000000091200780c */ /* 0x040fe40004f21670 */
[C---:B------:R-:W-:Y:S02]  /*2bf0*/  ISETP.LT.OR P4, PT, R18.reuse, 0x1, !P2 ;  /* 0x000000011200780c */ /* 0x040fe40005781670 */
[----:B------:R-:W-:Y:S01]  /*2c00*/  ISETP.LT.OR P3, PT, R18, 0x9, !P3 ;  /* 0x000000091200780c */ /* 0x000fe20005f61670 */
[----:B------:R-:W-:-:S12]  /*2c10*/  @P6 BRA `(.L_x_45) ;  /* 0x00000000000c6947 */ /* 0x000fd80003800000 */
[----:B------:R-:W5:Y:S02]  /*2c20*/  LDG.E.U8 R56, desc[UR54][R12.64+0x9] ;  /* 0x000009360c387981 */ /* 0x000f64000c1e1100 */
[----:B-----5:R-:W-:-:S05]  /*2c30*/  PRMT R0, R56, 0x8880, RZ ;  /* 0x0000888038007816 */ /* 0x020fca00000000ff */
[----:B------:R-:W-:-:S07]  /*2c40*/  IMAD R11, R0, R23, RZ ;  /* 0x00000017000b7224 */ /* 0x000fce00078e02ff */
.L_x_45:
[----:B------:R-:W-:Y:S05]  /*2c50*/  BSYNC B1 ;  /* 0x0000000000017941 */ /* 0x000fea0003800000 */
.L_x_44:
[----:B------:R-:W-:Y:S01]  /*2c60*/  @!P6 IMAD R45, R45, R22, R11 ;  /* 0x000000162d2de224 */ /* 0x000fe200078e020b */
[----:B------:R-:W-:Y:S04]  /*2c70*/  BSSY B1, `(.L_x_46) ;  /* 0x0000006000017945 */ /* 0x000fe80003800000 */
[----:B------:R0:W-:Y:S01]  /*2c80*/  @!P6 STG.E.U8 desc[UR54][R6.64+0x9], R45 ;  /* 0x0000092d0600e986 */ /* 0x0001e2000c101136 */
[----:B------:R-:W-:Y:S05]  /*2c90*/  @P1 BRA `(.L_x_47) ;  /* 0x00000000000c1947 */ /* 0x000fea0003800000 */
[----:B------:R-:W5:Y:S02]  /*2ca0*/  LDG.E.U8 R56, desc[UR54][R2.64+0x8] ;  /* 0x0000083602387981 */ /* 0x000f64000c1e1100 */
[----:B-----5:R-:W-:-:S05]  /*2cb0*/  PRMT R0, R56, 0x8880, RZ ;  /* 0x0000888038007816 */ /* 0x020fca00000000ff */
[----:B------:R-:W-:-:S07]  /*2cc0*/  IMAD R11, R0, R23, RZ ;  /* 0x00000017000b7224 */ /* 0x000fce00078e02ff */
.L_x_47:
[----:B------:R-:W-:Y:S05]  /*2cd0*/  BSYNC B1 ;  /* 0x0000000000017941 */ /* 0x000fea0003800000 */
.L_x_46:
[----:B---3--:R-:W-:Y:S01]  /*2ce0*/  @!P1 IMAD R9, R46, R22, R11 ;  /* 0x000000162e099224 */ /* 0x008fe200078e020b */
[----:B------:R-:W-:Y:S04]  /*2cf0*/  BSSY B1, `(.L_x_48) ;  /* 0x0000006000017945 */ /* 0x000fe80003800000 */
[----:B------:R3:W-:Y:S01]  /*2d00*/  @!P1 STG.E.U8 desc[UR54][R4.64+0x8], R9 ;  /* 0x0000080904009986 */ /* 0x0007e2000c101136 */
[----:B------:R-:W-:Y:S05]  /*2d10*/  @P0 BRA `(.L_x_49) ;  /* 0x00000000000c0947 */ /* 0x000fea0003800000 */
[----:B------:R-:W5:Y:S02]  /*2d20*/  LDG.E.U8 R56, desc[UR54][R2.64+0x9] ;  /* 0x0000093602387981 */ /* 0x000f64000c1e1100 */
[----:B-----5:R-:W-:-:S05]  /*2d30*/  PRMT R0, R56, 0x8880, RZ ;  /* 0x0000888038007816 */ /* 0x020fca00000000ff */
[----:B------:R-:W-:-:S07]  /*2d40*/  IMAD R11, R0, R23, RZ ;  /* 0x00000017000b7224 */ /* 0x000fce00078e02ff */
.L_x_49:
[----:B------:R-:W-:Y:S05]  /*2d50*/  BSYNC B1 ;  /* 0x0000000000017941 */ /* 0x000fea0003800000 */
.L_x_48:
[----:B------:R-:W-:Y:S01]  /*2d60*/  @!P0 IMAD R47, R47, R22, R11 ;  /* 0x000000162f2f8224 */ /* 0x000fe200078e020b */
[----:B------:R-:W-:Y:S04]  /*2d70*/  BSSY B1, `(.L_x_50) ;  /* 0x0000006000017945 */ /* 0x000fe80003800000 */
[----:B------:R0:W-:Y:S01]  /*2d80*/  @!P0 STG.E.U8 desc[UR54][R4.64+0x9], R47 ;  /* 0x0000092f04008986 */ /* 0x0001e2000c101136 */
[----:B------:R-:W-:Y:S05]  /*2d90*/  @P5 BRA `(.L_x_51) ;  /* 0x00000000000c5947 */ /* 0x000fea0003800000 */
[----:B------:R-:W5:Y:S02]  /*2da0*/  LDG.E.U8 R56, desc[UR54][R12.64+0x10] ;  /* 0x000010360c387981 */ /* 0x000f64000c1e1100 */
[----:B-----5:R-:W-:-:S05]  /*2db0*/  PRMT R0, R56, 0x8880, RZ ;  /* 0x0000888038007816 */ /* 0x020fca00000000ff */
[----:B------:R-:W-:-:S07]  /*2dc0*/  IMAD R11, R0, R23, RZ ;  /* 0x00000017000b7224 */ /* 0x000fce00078e02ff */
.L_x_51:
[----:B------:R-:W-:Y:S05]  /*2dd0*/  BSYNC B1 ;  /* 0x0000000000017941 */ /* 0x000fea0003800000 */
.L_x_50:
[----:B---3--:R-:W-:Y:S01]  /*2de0*/  @!P5 IMAD R9, R32, R22, R11 ;  /* 0x000000162009d224 */ /* 0x008fe200078e020b */
[----:B------:R-:W-:Y:S04]  /*2df0*/  BSSY B1, `(.L_x_52) ;  /* 0x0000006000017945 */ /* 0x000fe80003800000 */
[----:B------:R3:W-:Y:S01]  /*2e00*/  @!P5 STG.E.U8 desc[UR54][R6.64+0x10], R9 ;  /* 0x000010090600d986 */ /* 0x0007e2000c101136 */
[----:B------:R-:W-:Y:S05]  /*2e10*/  @P4 BRA `(.L_x_53) ;  /* 0x00000000000c4947 */ /* 0x000fea0003800000 */
[----:B------:R-:W5:Y:S02]  /*2e20*/  LDG.E.U8 R56, desc[UR54][R12.64+0x11] ;  /* 0x000011360c387981 */ /* 0x000f64000c1e1100 */
[----:B-----5:R-:W-:-:S05]  /*2e30*/  PRMT R0, R56, 0x8880, RZ ;  /* 0x0000888038007816 */ /* 0x020fca00000000ff */
[----:B------:R-:W-:-:S07]  /*2e40*/  IMAD R11, R0, R23, RZ ;  /* 0x00000017000b7224 */ /* 0x000fce00078e02ff */
.L_x_53:
[----:B------:R-:W-:Y:S05]  /*2e50*/  BSYNC B1 ;  /* 0x0000000000017941 */ /* 0x000fea0003800000 */
.L_x_52:
[----:B------:R-:W-:Y:S01]  /*2e60*/  @!P4 IMAD R33, R33, R22, R11 ;  /* 0x000000162121c224 */ /* 0x000fe200078e020b */
[----:B------:R-:W-:Y:S04]  /*2e70*/  BSSY B1, `(.L_x_54) ;  /* 0x0000006000017945 */ /* 0x000fe80003800000 */
[----:B------:R0:W-:Y:S01]  /*2e80*/  @!P4 STG.E.U8 desc[UR54][R6.64+0x11], R33 ;  /* 0x000011210600c986 */ /* 0x0001e2000c101136 */
[----:B------:R-:W-:Y:S05]  /*2e90*/  @P3 BRA `(.L_x_55) ;  /* 0x00000000000c3947 */ /* 0x000fea0003800000 */
[----:B------:R-:W5:Y:S02]  /*2ea0*/  LDG.E.U8 R56, desc[UR54][R2.64+0x10] ;  /* 0x0000103602387981 */ /* 0x000f64000c1e1100 */
[----:B-----5:R-:W-:-:S05]  /*2eb0*/  PRMT R0, R56, 0x8880, RZ ;  /* 0x0000888038007816 */ /* 0x020fca00000000ff */
[----:B------:R-:W-:-:S07]  /*2ec0*/  IMAD R11, R0, R23, RZ ;  /* 0x00000017000b7224 */ /* 0x000fce00078e02ff */
.L_x_55:
[----:B------:R-:W-:Y:S05]  /*2ed0*/  BSYNC B1 ;  /* 0x0000000000017941 */ /* 0x000fea0003800000 */
.L_x_54:
[----:B------:R-:W-:Y:S01]  /*2ee0*/  ISETP.LT.OR P2, PT, R18, 0x9, !P2 ;  /* 0x000000091200780c */ /* 0x000fe20005741670 */
[----:B---3--:R-:W-:Y:S01]  /*2ef0*/  @!P3 IMAD R9, R34, R22, R11 ;  /* 0x000000162209b224 */ /* 0x008fe200078e020b */
[C---:B------:R-:W-:Y:S01]  /*2f00*/  ISETP.GE.AND P4, PT, R60.reuse, 0x19, PT ;  /* 0x000000193c00780c */ /* 0x040fe20003f86270 */
[----:B------:R-:W-:Y:S01]  /*2f10*/  BSSY B1, `(.L_x_56) ;  /* 0x000000d000017945 */ /* 0x000fe20003800000 */
[C---:B------:R-:W-:Y:S02]  /*2f20*/  ISETP.GE.AND P1, PT, R60.reuse, 0x1a, PT ;  /* 0x0000001a3c00780c */ /* 0x040fe40003f26270 */
        /* <DEDUP_REMOVED lines=11> */
.L_x_57:
[----:B------:R-:W-:Y:S05]  /*2fe0*/  BSYNC B1 ;  /* 0x0000000000017941 */ /* 0x000fea0003800000 */
.L_x_56:
[----:B------:R-:W-:Y:S01]  /*2ff0*/  @!P2 IMAD R35, R35, R22, R11 ;  /* 0x000000162323a224 */ /* 0x000fe200078e020b */
[----:B------:R-:W-:Y:S04]  /*3000*/  BSSY B1, `(.L_x_58) ;  /* 0x0000006000017945 */ /* 0x000fe80003800000 */
[----:B------:R0:W-:Y:S01]  /*3010*/  @!P2 STG.E.U8 desc[UR54][R4.64+0x11], R35 ;  /* 0x000011230400a986 */ /* 0x0001e2000c101136 */
[----:B------:R-:W-:Y:S05]  /*3020*/  @P5 BRA `(.L_x_59) ;  /* 0x00000000000c5947 */ /* 0x000fea0003800000 */
[----:B------:R-:W5:Y:S02]  /*3030*/  LDG.E.U8 R56, desc[UR54][R12.64+0x18] ;  /* 0x000018360c387981 */ /* 0x000f64000c1e1100 */
[----:B-----5:R-:W-:-:S05]  /*3040*/  PRMT R0, R56, 0x8880, RZ ;  /* 0x0000888038007816 */ /* 0x020fca00000000ff */
[----:B------:R-:W-:-:S07]  /*3050*/  IMAD R11, R0, R23, RZ ;  /* 0x00000017000b7224 */ /* 0x000fce00078e02ff */
.L_x_59:
[----:B------:R-:W-:Y:S05]  /*3060*/  BSYNC B1 ;  /* 0x0000000000017941 */ /* 0x000fea0003800000 */
.L_x_58:
[----:B---3--:R-:W-:Y:S01]  /*3070*/  @!P5 IMAD R9, R36, R22, R11 ;  /* 0x000000162409d224 */ /* 0x008fe200078e020b */
[----:B------:R-:W-:Y:S04]  /*3080*/  BSSY B1, `(.L_x_60) ;  /* 0x0000006000017945 */ /* 0x000fe80003800000 */
[----:B------:R3:W-:Y:S01]  /*3090*/  @!P5 STG.E.U8 desc[UR54][R6.64+0x18], R9 ;  /* 0x000018090600d986 */ /* 0x0007e2000c101136 */
[----:B------:R-:W-:Y:S05]  /*30a0*/  @P3 BRA `(.L_x_61) ;  /* 0x00000000000c3947 */ /* 0x000fea0003800000 */
[----:B------:R-:W5:Y:S02]  /*30b0*/  LDG.E.U8 R56, desc[UR54][R12.64+0x19] ;  /* 0x000019360c387981 */ /* 0x000f64000c1e1100 */
[----:B-----5:R-:W-:-:S05]  /*30c0*/  PRMT R0, R56, 0x8880, RZ ;  /* 0x0000888038007816 */ /* 0x020fca00000000ff */
[----:B------:R-:W-:-:S07]  /*30d0*/  IMAD R11, R0, R23, RZ ;  /* 0x00000017000b7224 */ /* 0x000fce00078e02ff */
.L_x_61:
[----:B------:R-:W-:Y:S05]  /*30e0*/  BSYNC B1 ;  /* 0x0000000000017941 */ /* 0x000fea0003800000 */
.L_x_60:
[----:B------:R-:W-:Y:S01]  /*30f0*/  @!P3 IMAD R37, R37, R22, R11 ;  /* 0x000000162525b224 */ /* 0x000fe200078e020b */
[----:B------:R-:W-:Y:S04]  /*3100*/  BSSY B1, `(.L_x_62) ;  /* 0x0000006000017945 */ /* 0x000fe80003800000 */
[----:B------:R0:W-:Y:S01]  /*3110*/  @!P3 STG.E.U8 desc[UR54][R6.64+0x19], R37 ;  /* 0x000019250600b986 */ /* 0x0001e2000c101136 */
[----:B------:R-:W-:Y:S05]  /*3120*/  @P4 BRA `(.L_x_63) ;  /* 0x00000000000c4947 */ /* 0x000fea0003800000 */
[----:B------:R-:W5:Y:S02]  /*3130*/  LDG.E.U8 R56, desc[UR54][R2.64+0x18] ;  /* 0x0000183602387981 */ /* 0x000f64000c1e1100 */
[----:B-----5:R-:W-:-:S05]  /*3140*/  PRMT R0, R56, 0x8880, RZ ;  /* 0x0000888038007816 */ /* 0x020fca00000000ff */
[----:B------:R-:W-:-:S07]  /*3150*/  IMAD R11, R0, R23, RZ ;  /* 0x00000017000b7224 */ /* 0x000fce00078e02ff */
.L_x_63:
[----:B------:R-:W-:Y:S05]  /*3160*/  BSYNC B1 ;  /* 0x0000000000017941 */ /* 0x000fea0003800000 */
.L_x_62:
[----:B---3--:R-:W-:Y:S01]  /*3170*/  @!P4 IMAD R9, R38, R22, R11 ;  /* 0x000000162609c224 */ /* 0x008fe200078e020b */
[----:B------:R-:W-:Y:S04]  /*3180*/  BSSY B1, `(.L_x_64) ;  /* 0x0000006000017945 */ /* 0x000fe80003800000 */
[----:B------:R3:W-:Y:S01]  /*3190*/  @!P4 STG.E.U8 desc[UR54][R4.64+0x18], R9 ;  /* 0x000018090400c986 */ /* 0x0007e2000c101136 */
[----:B------:R-:W-:Y:S05]  /*31a0*/  @P1 BRA `(.L_x_65) ;  /* 0x00000000000c1947 */ /* 0x000fea0003800000 */
[----:B------:R-:W5:Y:S02]  /*31b0*/  LDG.E.U8 R56, desc[UR54][R2.64+0x19] ;  /* 0x0000193602387981 */ /* 0x000f64000c1e1100 */
[----:B-----5:R-:W-:-:S05]  /*31c0*/  PRMT R0, R56, 0x8880, RZ ;  /* 0x0000888038007816 */ /* 0x020fca00000000ff */
[----:B------:R-:W-:-:S07]  /*31d0*/  IMAD R11, R0, R23, RZ ;  /* 0x00000017000b7224 */ /* 0x000fce00078e02ff */
.L_x_65:
[----:B------:R-:W-:Y:S05]  /*31e0*/  BSYNC B1 ;  /* 0x0000000000017941 */ /* 0x000fea0003800000 */
.L_x_64:
[----:B------:R-:W-:Y:S01]  /*31f0*/  @!P1 IMAD R39, R39, R22, R11 ;  /* 0x0000001627279224 */ /* 0x000fe200078e020b */
[----:B------:R-:W-:Y:S04]  /*3200*/  BSSY B1, `(.L_x_66) ;  /* 0x0000006000017945 */ /* 0x000fe80003800000 */
[----:B------:R0:W-:Y:S01]  /*3210*/  @!P1 STG.E.U8 desc[UR54][R4.64+0x19], R39 ;  /* 0x0000192704009986 */ /* 0x0001e2000c101136 */
[----:B------:R-:W-:Y:S05]  /*3220*/  @P6 BRA `(.L_x_67) ;  /* 0x00000000000c6947 */ /* 0x000fea0003800000 */
[----:B------:R-:W5:Y:S02]  /*3230*/  LDG.E.U8 R56, desc[UR54][R12.64+0x20] ;  /* 0x000020360c387981 */ /* 0x000f64000c1e1100 */
[----:B-----5:R-:W-:-:S05]  /*3240*/  PRMT R0, R56, 0x8880, RZ ;  /* 0x0000888038007816 */ /* 0x020fca00000000ff */
[----:B------:R-:W-:-:S07]  /*3250*/  IMAD R11, R0, R23, RZ ;  /* 0x00000017000b7224 */ /* 0x000fce00078e02ff */
.L_x_67:
[----:B------:R-:W-:Y:S05]  /*3260*/  BSYNC B1 ;  /* 0x0000000000017941 */ /* 0x000fea0003800000 */
.L_x_66:
        /* <DEDUP_REMOVED lines=16> */
.L_x_69:
[----:B------:R-:W-:Y:S05]  /*3370*/  BSYNC B1 ;  /* 0x0000000000017941 */ /* 0x000fea0003800000 */
.L_x_68:
[----:B------:R-:W-:Y:S01]  /*3380*/  @!P4 IMAD R25, R25, R22, R11 ;  /* 0x000000161919c224 */ /* 0x000fe200078e020b */
[----:B------:R-:W-:Y:S04]  /*3390*/  BSSY B1, `(.L_x_70) ;  /* 0x0000006000017945 */ /* 0x000fe80003800000 */
[----:B------:R0:W-:Y:S01]  /*33a0*/  @!P4 STG.E.U8 desc[UR54][R6.64+0x21], R25 ;  /* 0x000021190600c986 */ /* 0x0001e2000c101136 */
[----:B------:R-:W-:Y:S05]  /*33b0*/  @P0 BRA `(.L_x_71) ;  /* 0x00000000000c0947 */ /* 0x000fea0003800000 */
[----:B------:R-:W5:Y:S02]  /*33c0*/  LDG.E.U8 R56, desc[UR54][R2.64+0x20] ;  /* 0x0000203602387981 */ /* 0x000f64000c1e1100 */
[----:B-----5:R-:W-:-:S05]  /*33d0*/  PRMT R0, R56, 0x8880, RZ ;  /* 0x0000888038007816 */ /* 0x020fca00000000ff */
[----:B------:R-:W-:-:S07]  /*33e0*/  IMAD R11, R0, R23, RZ ;  /* 0x00000017000b7224 */ /* 0x000fce00078e02ff */
.L_x_71:
[----:B------:R-:W-:Y:S05]  /*33f0*/  BSYNC B1 ;  /* 0x0000000000017941 */ /* 0x000fea0003800000 */
.L_x_70:
[----:B---3--:R-:W-:Y:S01]  /*3400*/  @!P0 IMAD R9, R26, R22, R11 ;  /* 0x000000161a098224 */ /* 0x008fe200078e020b */
[----:B------:R-:W-:Y:S04]  /*3410*/  BSSY B1, `(.L_x_72) ;  /* 0x0000006000017945 */ /* 0x000fe80003800000 */
[----:B------:R3:W-:Y:S01]  /*3420*/  @!P0 STG.E.U8 desc[UR54][R4.64+0x20], R9 ;  /* 0x0000200904008986 */ /* 0x0007e2000c101136 */
[----:B------:R-:W-:Y:S05]  /*3430*/  @P3 BRA `(.L_x_73) ;  /* 0x00000000000c3947 */ /* 0x000fea0003800000 */
[----:B------:R-:W5:Y:S02]  /*3440*/  LDG.E.U8 R56, desc[UR54][R2.64+0x21] ;  /* 0x0000213602387981 */ /* 0x000f64000c1e1100 */
[----:B-----5:R-:W-:-:S05]  /*3450*/  PRMT R0, R56, 0x8880, RZ ;  /* 0x0000888038007816 */ /* 0x020fca00000000ff */
[----:B------:R-:W-:-:S07]  /*3460*/  IMAD R11, R0, R23, RZ ;  /* 0x00000017000b7224 */ /* 0x000fce00078e02ff */
.L_x_73:
[----:B------:R-:W-:Y:S05]  /*3470*/  BSYNC B1 ;  /* 0x0000000000017941 */ /* 0x000fea0003800000 */
.L_x_72:
[----:B------:R-:W-:Y:S01]  /*3480*/  @!P3 IMAD R27, R27, R22, R11 ;  /* 0x000000161b1bb224 */ /* 0x000fe200078e020b */
[----:B------:R-:W-:Y:S04]  /*3490*/  BSSY B1, `(.L_x_74) ;  /* 0x0000006000017945 */ /* 0x000fe80003800000 */
[----:B------:R0:W-:Y:S01]  /*34a0*/  @!P3 STG.E.U8 desc[UR54][R4.64+0x21], R27 ;  /* 0x0000211b0400b986 */ /* 0x0001e2000c101136 */
[----:B------:R-:W-:Y:S05]  /*34b0*/  @P6 BRA `(.L_x_75) ;  /* 0x00000000000c6947 */ /* 0x000fea0003800000 */
[----:B------:R-:W5:Y:S02]  /*34c0*/  LDG.E.U8 R56, desc[UR54][R12.64+0x28] ;  /* 0x000028360c387981 */ /* 0x000f64000c1e1100 */
[----:B-----5:R-:W-:-:S05]  /*34d0*/  PRMT R0, R56, 0x8880, RZ ;  /* 0x0000888038007816 */ /* 0x020fca00000000ff */
[----:B------:R-:W-:-:S07]  /*34e0*/  IMAD R11, R0, R23, RZ ;  /* 0x00000017000b7224 */ /* 0x000fce00078e02ff */
.L_x_75:
[----:B------:R-:W-:Y:S05]  /*34f0*/  BSYNC B1 ;  /* 0x0000000000017941 */ /* 0x000fea0003800000 */
.L_x_74:
[----:B---3--:R-:W-:Y:S01]  /*3500*/  @!P6 IMAD R9, R28, R22, R11 ;  /* 0x000000161c09e224 */ /* 0x008fe200078e020b */
[----:B------:R-:W-:Y:S04]  /*3510*/  BSSY B1, `(.L_x_76) ;  /* 0x0000006000017945 */ /* 0x000fe80003800000 */
[----:B------:R3:W-:Y:S01]  /*3520*/  @!P6 STG.E.U8 desc[UR54][R6.64+0x28], R9 ;  /* 0x000028090600e986 */ /* 0x0007e2000c101136 */
[----:B------:R-:W-:Y:S05]  /*3530*/  @P5 BRA `(.L_x_77) ;  /* 0x00000000000c5947 */ /* 0x000fea0003800000 */
[----:B------:R-:W5:Y:S02]  /*3540*/  LDG.E.U8 R56, desc[UR54][R12.64+0x29] ;  /* 0x000029360c387981 */ /* 0x000f64000c1e1100 */
[----:B-----5:R-:W-:-:S05]  /*3550*/  PRMT R0, R56, 0x8880, RZ ;  /* 0x0000888038007816 */ /* 0x020fca00000000ff */
[----:B------:R-:W-:-:S07]  /*3560*/  IMAD R11, R0, R23, RZ ;  /* 0x00000017000b7224 */ /* 0x000fce00078e02ff */
.L_x_77:
[----:B------:R-:W-:Y:S05]  /*3570*/  BSYNC B1 ;  /* 0x0000000000017941 */ /* 0x000fea0003800000 */
.L_x_76:
[----:B------:R-:W-:Y:S01]  /*3580*/  @!P5 IMAD R29, R29, R22, R11 ;  /* 0x000000161d1dd224 */ /* 0x000fe200078e020b */
[----:B------:R-:W-:Y:S04]  /*3590*/  BSSY B1, `(.L_x_78) ;  /* 0x0000006000017945 */ /* 0x000fe80003800000 */
[----:B------:R0:W-:Y:S01]  /*35a0*/  @!P5 STG.E.U8 desc[UR54][R6.64+0x29], R29 ;  /* 0x0000291d0600d986 */ /* 0x0001e2000c101136 */
[----:B------:R-:W-:Y:S05]  /*35b0*/  @P2 BRA `(.L_x_79) ;  /* 0x00000000000c2947 */ /* 0x000fea0003800000 */
[----:B------:R-:W5:Y:S02]  /*35c0*/  LDG.E.U8 R56, desc[UR54][R2.64+0x28] ;  /* 0x0000283602387981 */ /* 0x000f64000c1e1100 */
[----:B-----5:R-:W-:-:S05]  /*35d0*/  PRMT R0, R56, 0x8880, RZ ;  /* 0x0000888038007816 */ /* 0x020fca00000000ff */
[----:B------:R-:W-:-:S07]  /*35e0*/  IMAD R11, R0, R23, RZ ;  /* 0x00000017000b7224 */ /* 0x000fce00078e02ff */
.L_x_79:
[----:B------:R-:W-:Y:S05]  /*35f0*/  BSYNC B1 ;  /* 0x0000000000017941 */ /* 0x000fea0003800000 */
.L_x_78:
[----:B0123--:R-:W-:Y:S01]  /*3600*/  @!P2 IMAD R7, R30, R22, R11 ;  /* 0x000000161e07a224 */ /* 0x00ffe200078e020b */
[----:B------:R-:W-:Y:S01]  /*3610*/  ISETP.LT.OR P1, PT, R18, 0x9, !P1 ;  /* 0x000000091200780c */ /* 0x000fe20004f21670 */
[----:B------:R-:W-:Y:S03]  /*3620*/  BSSY B1, `(.L_x_80) ;  /* 0x0000006000017945 */ /* 0x000fe60003800000 */
[----:B------:R0:W-:Y:S09]  /*3630*/  @!P2 STG.E.U8 desc[UR54][R4.64+0x28], R7 ;  /* 0x000028070400a986 */ /* 0x0001f2000c101136 */
[----:B------:R-:W-:Y:S05]  /*3640*/  @P1 BRA `(.L_x_81) ;  /* 0x00000000000c1947 */ /* 0x000fea0003800000 */
[----:B------:R-:W2:Y:S02]  /*3650*/  LDG.E.U8 R56, desc[UR54][R2.64+0x29] ;  /* 0x0000293602387981 */ /* 0x000ea4000c1e1100 */
[----:B--2---:R-:W-:-:S05]  /*3660*/  PRMT R0, R56, 0x8880, RZ ;  /* 0x0000888038007816 */ /* 0x004fca00000000ff */
[----:B------:R-:W-:-:S07]  /*3670*/  IMAD R11, R0, R23, RZ ;  /* 0x00000017000b7224 */ /* 0x000fce00078e02ff */
.L_x_81:
[----:B------:R-:W-:Y:S05]  /*3680*/  BSYNC B1 ;  /* 0x0000000000017941 */ /* 0x000fea0003800000 */
.L_x_80:
[----:B------:R-:W-:Y:S01]  /*3690*/  IMAD R11, R31, R22, R11 ;  /* 0x000000161f0b7224 */ /* 0x000fe200078e020b */
[----:B------:R-:W-:Y:S06]  /*36a0*/  @P1 BRA `(.L_x_82) ;  /* 0x0000000400581947 */ /* 0x000fec0003800000 */
[----:B------:R1:W-:Y:S01]  /*36b0*/  STG.E.U8 desc[UR54][R4.64+0x29], R11 ;  /* 0x0000290b04007986 */ /* 0x0003e2000c101136 */
[----:B------:R-:W-:Y:S05]  /*36c0*/  BRA `(.L_x_82) ;  /* 0x0000000400507947 */ /* 0x000fea0003800000 */
.L_x_33:
[C---:B------:R-:W-:Y:S02]  /*36d0*/  ISETP.GE.AND P0, PT, R60.reuse, 0x1, PT ;  /* 0x000000013c00780c */ /* 0x040fe40003f06270 */
[----:B------:R-:W-:Y:S02]  /*36e0*/  ISETP.GE.AND P5, PT, R60, 0x2, PT ;  /* 0x000000023c00780c */ /* 0x000fe40003fa6270 */
[C---:B------:R-:W-:Y:S02]  /*36f0*/  ISETP.LT.OR P1, PT, R18.reuse, 0x1, !P0 ;  /* 0x000000011200780c */ /* 0x040fe40004721670 */
[C---:B------:R-:W-:Y:S02]  /*3700*/  ISETP.LT.OR P3, PT, R18.reuse, 0x1, !P5 ;  /* 0x000000011200780c */ /* 0x040fe40006f61670 */
[----:B------:R-:W-:Y:S02]  /*3710*/  ISETP.LT.OR P0, PT, R18, 0x9, !P0 ;  /* 0x000000091200780c */ /* 0x000fe40004701670 */
[----:B------:R-:W-:-:S02]  /*3720*/  ISETP.GE.AND P2, PT, R60, 0x9, PT ;  /* 0x000000093c00780c */ /* 0x000fc40003f46270 */
[C---:B------:R-:W-:Y:S02]  /*3730*/  ISETP.LT.OR P5, PT, R18.reuse, 0x9, !P5 ;  /* 0x000000091200780c */ /* 0x040fe40006fa1670 */
[C---:B------:R-:W-:Y:S02]  /*3740*/  ISETP.LT.OR P4, PT, R18.reuse, 0x1, !P2 ;  /* 0x000000011200780c */ /* 0x040fe40005781670 */
[----:B------:R-:W-:Y:S01]  /*3750*/  ISETP.LT.OR P2, PT, R18, 0x9, !P2 ;  /* 0x000000091200780c */ /* 0x000fe20005741670 */
[-C--:B------:R-:W-:Y:S02]  /*3760*/  @!P1 IMAD R3, R40, R22.reuse, RZ ;  /* 0x0000001628039224 */ /* 0x080fe400078e02ff */
[-C--:B------:R-:W-:Y:S02]  /*3770*/  @!P3 IMAD R41, R41, R22.reuse, RZ ;  /* 0x000000162929b224 */ /* 0x080fe400078e02ff */
[----:B------:R-:W-:Y:S01]  /*3780*/  @!P0 IMAD R9, R42, R22, RZ ;  /* 0x000000162a098224 */ /* 0x000fe200078e02ff */
[----:B------:R0:W-:Y:S01]  /*3790*/  @!P1 STG.E.U8 desc[UR54][R6.64], R3 ;  /* 0x0000000306009986 */ /* 0x0001e2000c101136 */
[----:B------:R-:W-:-:S02]  /*37a0*/  ISETP.GE.AND P1, PT, R60, 0xa, PT ;  /* 0x0000000a3c00780c */ /* 0x000fc40003f26270 */
[-C--:B------:R-:W-:Y:S01]  /*37b0*/  @!P5 IMAD R43, R43, R22.reuse, RZ ;  /* 0x000000162b2bd224 */ /* 0x080fe200078e02ff */
[----:B------:R-:W-:Y:S01]  /*37c0*/  @!P3 STG.E.U8 desc[UR54][R6.64+0x1], R41 ;  /* 0x000001290600b986 */ /* 0x000fe2000c101136 */
[-C--:B------:R-:W-:Y:S01]  /*37d0*/  @!P4 IMAD R11, R44, R22.reuse, RZ ;  /* 0x000000162c0bc224 */ /* 0x080fe200078e02ff */
[----:B------:R-:W-:Y:S02]  /*37e0*/  ISETP.LT.OR P6, PT, R18, 0x1, !P1 ;  /* 0x000000011200780c */ /* 0x000fe40004fc1670 */
[----:B------:R1:W-:Y:S01]  /*37f0*/  @!P0 STG.E.U8 desc[UR54][R4.64], R9 ;  /* 0x0000000904008986 */ /* 0x0003e2000c101136 */
[C---:B------:R-:W-:Y:S02]  /*3800*/  ISETP.GE.AND P0, PT, R60.reuse, 0x12, PT ;  /* 0x000000123c00780c */ /* 0x040fe40003f06270 */
[----:B------:R-:W-:Y:S01]  /*3810*/  ISETP.GE.AND P3, PT, R60, 0x11, PT ;  /* 0x000000113c00780c */ /* 0x000fe20003f66270 */
[----:B------:R-:W-:Y:S01]  /*3820*/  @!P5 STG.E.U8 desc[UR54][R4.64+0x1], R43 ;  /* 0x0000012b0400d986 */ /* 0x000fe2000c101136 */
[----:B------:R-:W-:Y:S01]  /*3830*/  ISETP.LT.OR P1, PT, R18, 0x9, !P1 ;  /* 0x000000091200780c */ /* 0x000fe20004f21670 */
[----:B0-----:R-:W-:Y:S01]  /*3840*/  @!P2 IMAD R3, R46, R22, RZ ;  /* 0x000000162e03a224 */ /* 0x001fe200078e02ff */
[C---:B------:R-:W-:Y:S01]  /*3850*/  ISETP.LT.OR P5, PT, R18.reuse, 0x1, !P3 ;  /* 0x000000011200780c */ /* 0x040fe20005fa1670 */
[----:B------:R0:W-:Y:S01]  /*3860*/  @!P4 STG.E.U8 desc[UR54][R6.64+0x8], R11 ;  /* 0x0000080b0600c986 */ /* 0x0001e2000c101136 */
[----:B------:R-:W-:-:S02]  /*3870*/  ISETP.LT.OR P4, PT, R18, 0x1, !P0 ;  /* 0x000000011200780c */ /* 0x000fc40004781670 */
[----:B------:R-:W-:Y:S01]  /*3880*/  ISETP.LT.OR P3, PT, R18, 0x9, !P3 ;  /* 0x000000091200780c */ /* 0x000fe20005f61670 */
[----:B------:R-:W-:-:S05]  /*3890*/  @!P6 IMAD R45, R45, R22, RZ ;  /* 0x000000162d2de224 */ /* 0x000fca00078e02ff */
[----:B------:R-:W-:Y:S01]  /*38a0*/  @!P6 STG.E.U8 desc[UR54][R6.64+0x9], R45 ;  /* 0x0000092d0600e986 */ /* 0x000fe2000c101136 */
[-C--:B------:R-:W-:Y:S02]  /*38b0*/  @!P1 IMAD R47, R47, R22.reuse, RZ ;  /* 0x000000162f2f9224 */ /* 0x080fe400078e02ff */
[-C--:B-1----:R-:W-:Y:S01]  /*38c0*/  @!P5 IMAD R9, R32, R22.reuse, RZ ;  /* 0x000000162009d224 */ /* 0x082fe200078e02ff */
[----:B------:R1:W-:Y:S01]  /*38d0*/  @!P2 STG.E.U8 desc[UR54][R4.64+0x8], R3 ;  /* 0x000008030400a986 */ /* 0x0003e2000c101136 */
[-C--:B------:R-:W-:Y:S01]  /*38e0*/  @!P4 IMAD R33, R33, R22.reuse, RZ ;  /* 0x000000162121c224 */ /* 0x080fe200078e02ff */
[----:B------:R-:W-:Y:S01]  /*38f0*/  ISETP.GE.AND P2, PT, R60, 0x1a, PT ;  /* 0x0000001a3c00780c */ /* 0x000fe20003f46270 */
[----:B0-----:R-:W-:Y:S01]  /*3900*/  @!P3 IMAD R11, R34, R22, RZ ;  /* 0x00000016220bb224 */ /* 0x001fe200078e02ff */
[----:B------:R-:W-:Y:S01]  /*3910*/  @!P1 STG.E.U8 desc[UR54][R4.64+0x9], R47 ;  /* 0x0000092f04009986 */ /* 0x000fe2000c101136 */
[----:B------:R-:W-:-:S03]  /*3920*/  ISETP.GE.AND P1, PT, R60, 0x19, PT ;  /* 0x000000193c00780c */ /* 0x000fc60003f26270 */
[----:B------:R-:W-:Y:S01]  /*3930*/  @!P4 STG.E.U8 desc[UR54][R6.64+0x11], R33 ;  /* 0x000011210600c986 */ /* 0x000fe2000c101136 */
[C---:B------:R-:W-:Y:S02]  /*3940*/  ISETP.LT.OR P4, PT, R18.reuse, 0x9, !P0 ;  /* 0x000000091200780c */ /* 0x040fe40004781670 */
[C---:B------:R-:W-:Y:S01]  /*3950*/  ISETP.LT.OR P0, PT, R18.reuse, 0x9, !P2 ;  /* 0x000000091200780c */ /* 0x040fe20005701670 */
[----:B------:R0:W-:Y:S01]  /*3960*/  @!P5 STG.E.U8 desc[UR54][R6.64+0x10], R9 ;  /* 0x000010090600d986 */ /* 0x0001e2000c101136 */
[C---:B------:R-:W-:Y:S02]  /*3970*/  ISETP.LT.OR P5, PT, R18.reuse, 0x1, !P2 ;  /* 0x000000011200780c */ /* 0x040fe400057a1670 */
[----:B------:R-:W-:Y:S01]  /*3980*/  ISETP.LT.OR P6, PT, R18, 0x1, !P1 ;  /* 0x000000011200780c */ /* 0x000fe20004fc1670 */
[----:B------:R2:W-:Y:S01]  /*3990*/  @!P3 STG.E.U8 desc[UR54][R4.64+0x10], R11 ;  /* 0x0000100b0400b986 */ /* 0x0005e2000c101136 */
[----:B------:R-:W-:Y:S02]  /*39a0*/  ISETP.GE.AND P2, PT, R60, 0x21, PT ;  /* 0x000000213c00780c */ /* 0x000fe40003f46270 */
[----:B------:R-:W-:-:S02]  /*39b0*/  ISETP.LT.OR P1, PT, R18, 0x9, !P1 ;  /* 0x000000091200780c */ /* 0x000fc40004f21670 */
[C---:B------:R-:W-:Y:S01]  /*39c0*/  ISETP.LT.OR P3, PT, R18.reuse, 0x1, !P2 ;  /* 0x000000011200780c */ /* 0x040fe20005761670 */
[-C--:B------:R-:W-:Y:S01]  /*39d0*/  @!P4 IMAD R35, R35, R22.reuse, RZ ;  /* 0x000000162323c224 */ /* 0x080fe200078e02ff */
[----:B------:R-:W-:Y:S01]  /*39e0*/  ISETP.LT.OR P2, PT, R18, 0x9, !P2 ;  /* 0x000000091200780c */ /* 0x000fe20005741670 */
[-C--:B------:R-:W-:Y:S02]  /*39f0*/  @!P0 IMAD R39, R39, R22.reuse, RZ ;  /* 0x0000001627278224 */ /* 0x080fe400078e02ff */
[-C--:B------:R-:W-:Y:S01]  /*3a00*/  @!P5 IMAD R37, R37, R22.reuse, RZ ;  /* 0x000000162525d224 */ /* 0x080fe200078e02ff */
[----:B------:R-:W-:Y:S01]  /*3a10*/  @!P4 STG.E.U8 desc[UR54][R4.64+0x11], R35 ;  /* 0x000011230400c986 */ /* 0x000fe2000c101136 */
[-C--:B-1----:R-:W-:Y:S01]  /*3a20*/  @!P6 IMAD R3, R36, R22.reuse, RZ ;  /* 0x000000162403e224 */ /* 0x082fe200078e02ff */
[----:B------:R-:W-:Y:S02]  /*3a30*/  ISETP.GE.AND P4, PT, R60, 0x22, PT ;  /* 0x000000223c00780c */ /* 0x000fe40003f86270 */
[----:B------:R-:W-:Y:S01]  /*3a40*/  @!P5 STG.E.U8 desc[UR54][R6.64+0x19], R37 ;  /* 0x000019250600d986 */ /* 0x000fe2000c101136 */
[-C--:B0-----:R-:W-:Y:S01]  /*3a50*/  @!P1 IMAD R9, R38, R22.reuse, RZ ;  /* 0x0000001626099224 */ /* 0x081fe200078e02ff */
[----:B------:R-:W-:Y:S01]  /*3a60*/  ISETP.GE.AND P5, PT, R60, 0x2a, PT ;  /* 0x0000002a3c00780c */ /* 0x000fe20003fa6270 */
[----:B--2---:R-:W-:Y:S01]  /*3a70*/  @!P3 IMAD R11, R24, R22, RZ ;  /* 0x00000016180bb224 */ /* 0x004fe200078e02ff */
[----:B------:R0:W-:Y:S01]  /*3a80*/  @!P6 STG.E.U8 desc[UR54][R6.64+0x18], R3 ;  /* 0x000018030600e986 */ /* 0x0001e2000c101136 */
[----:B------:R-:W-:-:S03]  /*3a90*/  ISETP.GE.AND P6, PT, R60, 0x29, PT ;  /* 0x000000293c00780c */ /* 0x000fc60003fc6270 */
[----:B------:R-:W-:Y:S01]  /*3aa0*/  @!P0 STG.E.U8 desc[UR54][R4.64+0x19], R39 ;  /* 0x0000192704008986 */ /* 0x000fe2000c101136 */
[C---:B------:R-:W-:Y:S02]  /*3ab0*/  ISETP.LT.OR P0, PT, R18.reuse, 0x1, !P4 ;  /* 0x000000011200780c */ /* 0x040fe40006701670 */
[C---:B------:R-:W-:Y:S01]  /*3ac0*/  ISETP.LT.OR P4, PT, R18.reuse, 0x9, !P4 ;  /* 0x000000091200780c */ /* 0x040fe20006781670 */
[----:B------:R1:W-:Y:S01]  /*3ad0*/  @!P1 STG.E.U8 desc[UR54][R4.64+0x18], R9 ;  /* 0x0000180904009986 */ /* 0x0003e2000c101136 */
[C---:B------:R-:W-:Y:S02]  /*3ae0*/  ISETP.LT.OR P1, PT, R18.reuse, 0x1, !P6 ;  /* 0x000000011200780c */ /* 0x040fe40007721670 */
[C---:B------:R-:W-:Y:S01]  /*3af0*/  ISETP.LT.OR P6, PT, R18.reuse, 0x9, !P6 ;  /* 0x000000091200780c */ /* 0x040fe200077c1670 */
[----:B------:R2:W-:Y:S01]  /*3b00*/  @!P3 STG.E.U8 desc[UR54][R6.64+0x20], R11 ;  /* 0x0000200b0600b986 */ /* 0x0005e2000c101136 */
[----:B------:R-:W-:Y:S01]  /*3b10*/  ISETP.LT.OR P3, PT, R18, 0x1, !P5 ;  /* 0x000000011200780c */ /* 0x000fe20006f61670 */
[----:B0-----:R-:W-:Y:S01]  /*3b20*/  @!P2 IMAD R3, R26, R22, RZ ;  /* 0x000000161a03a224 */ /* 0x001fe200078e02ff */
[----:B------:R-:W-:-:S03]  /*3b30*/  ISETP.LT.OR P5, PT, R18, 0x9, !P5 ;  /* 0x000000091200780c */ /* 0x000fc60006fa1670 */
[-C--:B------:R-:W-:Y:S02]  /*3b40*/  @!P0 IMAD R25, R25, R22.reuse, RZ ;  /* 0x0000001619198224 */ /* 0x080fe400078e02ff */
[-C--:B------:R-:W-:Y:S02]  /*3b50*/  @!P4 IMAD R27, R27, R22.reuse, RZ ;  /* 0x000000161b1bc224 */ /* 0x080fe400078e02ff */
[-C--:B-1----:R-:W-:Y:S01]  /*3b60*/  @!P1 IMAD R9, R28, R22.reuse, RZ ;  /* 0x000000161c099224 */ /* 0x082fe200078e02ff */
[----:B------:R0:W-:Y:S01]  /*3b70*/  @!P0 STG.E.U8 desc[UR54][R6.64+0x21], R25 ;  /* 0x0000211906008986 */ /* 0x0001e2000c101136 */
[-C--:B--2---:R-:W-:Y:S02]  /*3b80*/  @!P6 IMAD R11, R30, R22.reuse, RZ ;  /* 0x000000161e0be224 */ /* 0x084fe400078e02ff */
[-C--:B------:R-:W-:Y:S01]  /*3b90*/  @!P3 IMAD R29, R29, R22.reuse, RZ ;  /* 0x000000161d1db224 */ /* 0x080fe200078e02ff */
[----:B------:R0:W-:Y:S01]  /*3ba0*/  @!P2 STG.E.U8 desc[UR54][R4.64+0x20], R3 ;  /* 0x000020030400a986 */ /* 0x0001e2000c101136 */
[----:B------:R-:W-:-:S03]  /*3bb0*/  @!P5 IMAD R31, R31, R22, RZ ;  /* 0x000000161f1fd224 */ /* 0x000fc600078e02ff */
[----:B------:R0:W-:Y:S04]  /*3bc0*/  @!P4 STG.E.U8 desc[UR54][R4.64+0x21], R27 ;  /* 0x0000211b0400c986 */ /* 0x0001e8000c101136 */
[----:B------:R0:W-:Y:S04]  /*3bd0*/  @!P1 STG.E.U8 desc[UR54][R6.64+0x28], R9 ;  /* 0x0000280906009986 */ /* 0x0001e8000c101136 */
[----:B------:R0:W-:Y:S04]  /*3be0*/  @!P3 STG.E.U8 desc[UR54][R6.64+0x29], R29 ;  /* 0x0000291d0600b986 */ /* 0x0001e8000c101136 */
[----:B------:R0:W-:Y:S04]  /*3bf0*/  @!P6 STG.E.U8 desc[UR54][R4.64+0x28], R11 ;  /* 0x0000280b0400e986 */ /* 0x0001e8000c101136 */
[----:B------:R0:W-:Y:S02]  /*3c00*/  @!P5 STG.E.U8 desc[UR54][R4.64+0x29], R31 ;  /* 0x0000291f0400d986 */ /* 0x0001e4000c101136 */
.L_x_82:
[----:B------:R-:W-:Y:S05]  /*3c10*/  BSYNC B0 ;  /* 0x0000000000007941 */ /* 0x000fea0003800000 */
.L_x_32:
[----:B------:R-:W-:Y:S01]  /*3c20*/  IMAD.U32 R2, RZ, RZ, UR52 ;  /* 0x00000034ff027e24 */ /* 0x000fe2000f8e00ff */
[----:B------:R-:W-:Y:S01]  /*3c30*/  ULDC.64 UR4, c[0x0][0x650] ;  /* 0x0001940000047ab9 */ /* 0x000fe20000000a00 */
[----:B0-----:R-:W-:Y:S01]  /*3c40*/  IMAD.U32 R3, RZ, RZ, UR53 ;  /* 0x00000035ff037e24 */ /* 0x001fe2000f8e00ff */
[----:B------:R0:W-:Y:S01]  /*3c50*/  SYNCS.ARRIVE.TRANS64.A1T0 RZ, [R54+UR51], RZ ;  /* 0x000000ff36ff79a7 */ /* 0x0001e20008100033 */
[----:B------:R-:W-:Y:S01]  /*3c60*/  PRMT R0, RZ, 0x7610, R0 ;  /* 0x00007610ff007816 */ /* 0x000fe20000000000 */
[----:B------:R-:W-:Y:S01]  /*3c70*/  IMAD.MOV.U32 R19, RZ, RZ, -0x1 ;  /* 0xffffffffff137424 */ /* 0x000fe200078e00ff */
[----:B------:R-:W-:Y:S01]  /*3c80*/  LEA R16, P0, R2, R16, 0x1 ;  /* 0x0000001002107211 */ /* 0x000fe200078008ff */
[----:B------:R-:W-:Y:S02]  /*3c90*/  IMAD.MOV.U32 R18, RZ, RZ, -0x1 ;  /* 0xffffffffff127424 */ /* 0x000fe400078e00ff */
[----:B------:R-:W-:Y:S01]  /*3ca0*/  IMAD.MOV.U32 R2, RZ, RZ, -0x1 ;  /* 0xffffffffff027424 */ /* 0x000fe200078e00ff */
[----:B------:R-:W-:-:S02]  /*3cb0*/  IADD3.X R17, R17, UR40, RZ, P0, !PT ;  /* 0x0000002811117c10 */ /* 0x000fc400087fe4ff */
[----:B------:R-:W-:-:S04]  /*3cc0*/  ISETP.GE.U32.AND P0, PT, R16, UR4, PT ;  /* 0x0000000410007c0c */ /* 0x000fc8000bf06070 */
[----:B------:R-:W-:-:S13]  /*3cd0*/  ISETP.GE.U32.AND.EX P0, PT, R17, UR5, PT, P0 ;  /* 0x0000000511007c0c */ /* 0x000fda000bf06100 */
[----:B0-----:R-:W-:Y:S05]  /*3ce0*/  @P0 BRA `(.L_x_83) ;  /* 0x0000000400700947 */ /* 0x001fea0003800000 */
[----:B------:R-:W0:Y:S01]  /*3cf0*/  S2UR UR7, SR_CTAID.X ;  /* 0x00000000000779c3 */ /* 0x000e220000002500 */
[----:B------:R-:W-:Y:S01]  /*3d00*/  ULDC.64 UR4, c[0x0][0x628] ;  /* 0x00018a0000047ab9 */ /* 0x000fe20000000a00 */
[----:B------:R-:W-:Y:S01]  /*3d10*/  ULDC UR6, c[0x0][0x150] ;  /* 0x0000540000067ab9 */ /* 0x000fe20000000800 */
[----:B------:R-:W-:Y:S01]  /*3d20*/  ISETP.NE.U32.AND P0, PT, RZ, UR4, PT ;  /* 0x00000004ff007c0c */ /* 0x000fe2000bf05070 */
[----:B------:R-:W-:Y:S01]  /*3d30*/  ULDC UR16, c[0x0][0x630] ;  /* 0x00018c0000107ab9 */ /* 0x000fe20000000800 */
[C---:B------:R-:W-:Y:S02]  /*3d40*/  R2UR UR17, R16.reuse ;  /* 0x00000000101172ca */ /* 0x040fe400000e0000 */
[----:B------:R-:W-:Y:S01]  /*3d50*/  ISETP.NE.AND.EX P0, PT, RZ, UR5, PT, P0 ;  /* 0x00000005ff007c0c */ /* 0x000fe2000bf05300 */
[----:B------:R-:W2:Y:S01]  /*3d60*/  S2UR UR15, SR_CTAID.Y ;  /* 0x00000000000f79c3 */ /* 0x000ea20000002600 */
[----:B------:R-:W-:Y:S02]  /*3d70*/  R2UR UR12, R16 ;  /* 0x00000000100c72ca */ /* 0x000fe400000e0000 */
[----:B------:R-:W-:-:S02]  /*3d80*/  R2UR UR13, R17 ;  /* 0x00000000110d72ca */ /* 0x000fc400000e0000 */
[----:B0-----:R-:W-:-:S05]  /*3d90*/  I2FP.F32.U32 R0, UR7 ;  /* 0x0000000700007c45 */ /* 0x001fca0008201000 */
[----:B------:R-:W-:Y:S01]  /*3da0*/  FMUL R0, R0, UR6 ;  /* 0x0000000600007c20 */ /* 0x000fe20008400000 */
[----:B------:R-:W-:Y:S01]  /*3db0*/  ULDC UR6, c[0x0][0x154] ;  /* 0x0000550000067ab9 */ /* 0x000fe20000000800 */
[----:B--2---:R-:W-:-:S04]  /*3dc0*/  I2FP.F32.U32 R2, UR15 ;  /* 0x0000000f00027c45 */ /* 0x004fc80008201000 */
[----:B------:R-:W0:Y:S01]  /*3dd0*/  F2I.U32.TRUNC.NTZ R0, R0 ;  /* 0x0000000000007305 */ /* 0x000e22000020f000 */
[----:B------:R-:W-:Y:S01]  /*3de0*/  FMUL R2, R2, UR6 ;  /* 0x0000000602027c20 */ /* 0x000fe20008400000 */
[----:B------:R-:W-:Y:S06]  /*3df0*/  @!P0 BRA `(.L_x_84) ;  /* 0x0000000000308947 */ /* 0x000fec0003800000 */
        /* <DEDUP_REMOVED lines=12> */
.L_x_84:
[----:B------:R-:W-:Y:S01]  /*3ec0*/  USHF.R.U64 UR6, UR12, UR16, UR13 ;  /* 0x000000100c067299 */ /* 0x000fe2000800120d */
[----:B------:R-:W-:Y:S01]  /*3ed0*/  R2UR UR5, R17 ;  /* 0x00000000110572ca */ /* 0x000fe200000e0000 */
[----:B------:R-:W-:Y:S01]  /*3ee0*/  USHF.R.U32.HI UR4, URZ, UR16, UR13 ;  /* 0x000000103f047299 */ /* 0x000fe2000801160d */
[----:B------:R-:W2:Y:S01]  /*3ef0*/  F2I.U32.TRUNC.NTZ R2, R2 ;  /* 0x0000000200027305 */ /* 0x000ea2000020f000 */
[----:B------:R-:W-:Y:S01]  /*3f00*/  UIADD3 UR9, UP0, URZ, -UR6, URZ ;  /* 0x800000063f097290 */ /* 0x000fe2000ff1e03f */
[----:B------:R-:W-:Y:S01]  /*3f10*/  ULDC.64 UR10, c[0x0][0x620] ;  /* 0x00018800000a7ab9 */ /* 0x000fe20000000a00 */
[----:B------:R-:W-:Y:S02]  /*3f20*/  ULDC UR12, c[0x0][0x608] ;  /* 0x00018200000c7ab9 */ /* 0x000fe40000000800 */
[----:B------:R-:W-:Y:S01]  /*3f30*/  UIADD3.X UR4, URZ, ~UR4, URZ, UP0, !UPT ;  /* 0x800000043f047290 */ /* 0x000fe200087fe43f */
[----:B------:R-:W-:Y:S01]  /*3f40*/  ULDC UR13, c[0x0][0x658] ;  /* 0x00019600000d7ab9 */ /* 0x000fe20000000800 */
[----:B------:R-:W-:-:S02]  /*3f50*/  ULDC UR22, c[0x0][0x148] ;  /* 0x0000520000167ab9 */ /* 0x000fc40000000800 */
[----:B------:R-:W-:Y:S01]  /*3f60*/  UIMAD UR8, UR4, UR10, URZ ;  /* 0x0000000a040872a4 */ /* 0x000fe2000f8e023f */
[----:B------:R-:W-:Y:S02]  /*3f70*/  ULDC UR20, c[0x0][0x648] ;  /* 0x0001920000147ab9 */ /* 0x000fe40000000800 */
[----:B------:R-:W-:Y:S01]  /*3f80*/  UMOV UR4, UR17 ;  /* 0x0000001100047c82 */ /* 0x000fe20008000000 */
[----:B------:R-:W-:Y:S02]  /*3f90*/  UIMAD UR8, UR9, UR11, UR8 ;  /* 0x0000000b090872a4 */ /* 0x000fe4000f8e0208 */
[----:B------:R-:W-:Y:S01]  /*3fa0*/  UIMAD.WIDE.U32 UR4, UR9, UR10, UR4 ;  /* 0x0000000a090472a5 */ /* 0x000fe2000f8e0004 */
[----:B0-----:R-:W-:Y:S01]  /*3fb0*/  R2UR UR9, R0 ;  /* 0x00000000000972ca */ /* 0x001fe200000e0000 */
[----:B------:R-:W-:Y:S01]  /*3fc0*/  ULDC UR21, c[0x0][0x638] ;  /* 0x00018e0000157ab9 */ /* 0x000fe20000000800 */
[----:B--2---:R-:W-:Y:S01]  /*3fd0*/  R2UR UR11, R2 ;  /* 0x00000000020b72ca */ /* 0x004fe200000e0000 */
[----:B------:R-:W-:Y:S01]  /*3fe0*/  UIADD3 UR8, UR5, UR8, URZ ;  /* 0x0000000805087290 */ /* 0x000fe2000fffe03f */
[----:B------:R-:W-:-:S02]  /*3ff0*/  ULDC UR10, c[0x0][0x144] ;  /* 0x00005100000a7ab9 */ /* 0x000fc40000000800 */
[----:B------:R-:W-:Y:S02]  /*4000*/  ULDC UR5, c[0x0][0x618] ;  /* 0x0001860000057ab9 */ /* 0x000fe40000000800 */
[----:B------:R-:W-:Y:S02]  /*4010*/  USHF.R.U64 UR14, UR4, UR5, UR8 ;  /* 0x00000005040e7299 */ /* 0x000fe40008001208 */
[----:B------:R-:W-:-:S03]  /*4020*/  USHF.R.U32.HI UR8, URZ, UR5, UR8 ;  /* 0x000000053f087299 */ /* 0x000fc60008011608 */
[----:B------:R-:W-:Y:S01]  /*4030*/  ULDC.64 UR4, c[0x0][0x640] ;  /* 0x0001900000047ab9 */ /* 0x000fe20000000a00 */
[----:B------:R-:W-:Y:S01]  /*4040*/  USHF.R.U64 UR16, UR14, UR12, UR8 ;  /* 0x0000000c0e107299 */ /* 0x000fe20008001208 */
[----:B------:R-:W-:Y:S01]  /*4050*/  ISETP.NE.U32.AND P0, PT, RZ, UR4, PT ;  /* 0x00000004ff007c0c */ /* 0x000fe2000bf05070 */
[----:B------:R-:W-:Y:S02]  /*4060*/  USHF.R.U32.HI UR8, URZ, UR12, UR8 ;  /* 0x0000000c3f087299 */ /* 0x000fe40008011608 */
[----:B------:R-:W-:Y:S01]  /*4070*/  UIADD3 UR9, -UR9, URZ, URZ ;  /* 0x0000003f09097290 */ /* 0x000fe2000fffe13f */
[----:B------:R-:W-:Y:S01]  /*4080*/  ISETP.NE.AND.EX P0, PT, RZ, UR5, PT, P0 ;  /* 0x00000005ff007c0c */ /* 0x000fe2000bf05300 */
[----:B------:R-:W-:Y:S02]  /*4090*/  USHF.R.U64 UR17, UR16, UR13, UR8 ;  /* 0x0000000d10117299 */ /* 0x000fe40008001208 */
[----:B------:R-:W-:Y:S02]  /*40a0*/  UIADD3 UR18, -UR11, URZ, URZ ;  /* 0x0000003f0b127290 */ /* 0x000fe4000fffe13f */
[----:B------:R-:W-:-:S02]  /*40b0*/  USHF.R.U32.HI UR13, URZ, UR13, UR8 ;  /* 0x0000000d3f0d7299 */ /* 0x000fc40008011608 */
[----:B------:R-:W-:Y:S01]  /*40c0*/  UIMAD UR19, UR10, UR9, UR7 ;  /* 0x000000090a1372a4 */ /* 0x000fe2000f8e0207 */
[----:B------:R-:W-:-:S05]  /*40d0*/  UMOV UR12, UR17 ;  /* 0x00000011000c7c82 */ /* 0x000fca0008000000 */
[----:B------:R-:W-:Y:S06]  /*40e0*/  @!P0 BRA `(.L_x_85) ;  /* 0x0000000000288947 */ /* 0x000fec0003800000 */
        /* <DEDUP_REMOVED lines=10> */
.L_x_85:
        /* <DEDUP_REMOVED lines=9> */
[----:B------:R-:W-:Y:S01]  /*4220*/  UIMAD UR5, UR7, UR21, UR17 ;  /* 0x00000015070572a4 */ /* 0x000fe2000f8e0211 */
[----:B------:R-:W-:Y:S02]  /*4230*/  ULDC UR8, c[0x0][0x600] ;  /* 0x0001800000087ab9 */ /* 0x000fe40000000800 */
[----:B------:R-:W-:Y:S01]  /*4240*/  ULDC UR7, c[0x0][0x610] ;  /* 0x0001840000077ab9 */ /* 0x000fe20000000800 */
[----:B------:R-:W-:Y:S02]  /*4250*/  UIMAD UR5, UR5, UR8, UR14 ;  /* 0x00000008050572a4 */ /* 0x000fe4000f8e020e */
[----:B------:R-:W-:-:S04]  /*4260*/  UIMAD UR4, UR4, UR7, UR19 ;  /* 0x00000007040472a4 */ /* 0x000fc8000f8e0213 */
[----:B------:R-:W-:Y:S02]  /*4270*/  USEL UR7, UR5, UR4, !UP0 ;  /* 0x0000000405077287 */ /* 0x000fe4000c000000 */
[----:B------:R-:W-:-:S04]  /*4280*/  USEL UR4, UR4, UR5, !UP0 ;  /* 0x0000000504047287 */ /* 0x000fc8000c000000 */
[----:B------:R-:W-:Y:S02]  /*4290*/  IMAD.U32 R18, RZ, RZ, UR7 ;  /* 0x00000007ff127e24 */ /* 0x000fe4000f8e00ff */
[----:B------:R-:W-:-:S07]  /*42a0*/  IMAD.U32 R19, RZ, RZ, UR4 ;  /* 0x00000004ff137e24 */ /* 0x000fce000f8e00ff */
.L_x_83:
[----:B------:R-:W-:Y:S01]  /*42b0*/  UIADD3 UR44, UR49, UR44, URZ ;  /* 0x0000002c312c7290 */ /* 0x000fe2000fffe03f */
[----:B------:R-:W-:Y:S02]  /*42c0*/  LOP3.LUT P0, RZ, R0, 0xff, RZ, 0xc0, !PT ;  /* 0x000000ff00ff7812 */ /* 0x000fe4000780c0ff */
[----:B------:R-:W-:Y:S01]  /*42d0*/  LOP3.LUT R58, R58, 0x1, RZ, 0x3c, !PT ;  /* 0x000000013a3a7812 */ /* 0x000fe200078e3cff */
[----:B------:R-:W-:Y:S02]  /*42e0*/  USHF.R.U32.HI UR4, URZ, 0x5, UR44 ;  /* 0x000000053f047899 */ /* 0x000fe4000801162c */
[----:B------:R-:W-:Y:S02]  /*42f0*/  UISETP.GT.U32.AND UP0, UPT, UR44, 0x1f, UPT ;  /* 0x0000001f2c00788c */ /* 0x000fe4000bf04070 */
[----:B------:R-:W-:Y:S02]  /*4300*/  ULOP3.LUT UR4, UR4, 0x1, URZ, 0xc0, !UPT ;  /* 0x0000000104047892 */ /* 0x000fe4000f8ec03f */
[----:B------:R-:W-:-:S02]  /*4310*/  UISETP.LT.U32.AND UP0, UPT, UR49, 0x20, UP0 ;  /* 0x000000203100788c */ /* 0x000fc40008701070 */
[----:B------:R-:W-:Y:S02]  /*4320*/  UISETP.NE.U32.AND UP1, UPT, UR4, 0x1, UPT ;  /* 0x000000010400788c */ /* 0x000fe4000bf25070 */
[----:B------:R-:W-:Y:S02]  /*4330*/  USEL UR5, URZ, 0x1, !UP0 ;  /* 0x000000013f057887 */ /* 0x000fe4000c000000 */
[----:B------:R-:W-:Y:S02]  /*4340*/  UISETP.GT.U32.AND UP1, UPT, UR49, 0x1f, !UP1 ;  /* 0x0000001f3100788c */ /* 0x000fe4000cf24070 */
[----:B------:R-:W-:Y:S02]  /*4350*/  ULOP3.LUT UR44, UR44, 0x1f, URZ, 0xc0, !UPT ;  /* 0x0000001f2c2c7892 */ /* 0x000fe4000f8ec03f */
[----:B------:R-:W-:-:S04]  /*4360*/  USEL UR4, URZ, 0x1, !UP1 ;  /* 0x000000013f047887 */ /* 0x000fc8000c800000 */
[----:B------:R-:W-:Y:S01]  /*4370*/  ULOP3.LUT UR46, UR4, UR46, UR5, 0x96, !UPT ;  /* 0x0000002e042e7292 */ /* 0x000fe2000f8e9605 */
[----:B------:R-:W-:Y:S11]  /*4380*/  @P0 BRA `(.L_x_86) ;  /* 0xffffffd400a00947 */ /* 0x000ff6000383ffff */
[----:B------:R-:W-:Y:S05]  /*4390*/  EXIT ;  /* 0x000000000000794d */ /* 0x000fea0003800000 */
.L_x_13:
[----:B------:R-:W-:-:S08]  /*43a0*/  ISETP.NE.AND P0, PT, RZ, UR8, PT ;  /* 0x00000008ff007c0c */ /* 0x000fd0000bf05270 */
[----:B-----5:R-:W0:-:S00]  /*43b0*/  USETMAXREG.DEALLOC.CTAPOOL 0x28 ;  /* 0x00000028000079c8 */ /* 0x020e0000080e0500 */
[----:B------:R-:W-:Y:S05]  /*43c0*/  @P0 EXIT ;  /* 0x000000000000094d */ /* 0x000fea0003800000 */
[----:B0-----:R-:W-:Y:S01]  /*43d0*/  LOP3.LUT P0, RZ, R0, 0xff, RZ, 0xc0, !PT ;  /* 0x000000ff00ff7812 */ /* 0x001fe2000780c0ff */
[----:B------:R-:W-:Y:S02]  /*43e0*/  IMAD.MOV.U32 R0, RZ, RZ, 0x1 ;  /* 0x00000001ff007424 */ /* 0x000fe400078e00ff */
[----:B------:R-:W-:-:S10]  /*43f0*/  IMAD.MOV.U32 R8, RZ, RZ, RZ ;  /* 0x000000ffff087224 */ /* 0x000fd400078e00ff */
[----:B------:R-:W-:Y:S05]  /*4400*/  @!P0 BRA `(.L_x_87) ;  /* 0x0000000c001c8947 */ /* 0x000fea0003800000 */
[----:B------:R-:W-:Y:S01]  /*4410*/  LOP3.LUT P0, RZ, R4, 0x1f, RZ, 0xc0, !PT ;  /* 0x0000001f04ff7812 */ /* 0x000fe2000780c0ff */
[----:B------:R-:W-:Y:S01]  /*4420*/  ULDC UR5, c[0x0][0x658] ;  /* 0x0001960000057ab9 */ /* 0x000fe20000000800 */
[----:B------:R-:W-:Y:S01]  /*4430*/  UMOV UR6, 0xffffffff ;  /* 0xffffffff00067882 */ /* 0x000fe20000000000 */
[----:B------:R-:W-:Y:S01]  /*4440*/  BSSY B0, `(.L_x_87) ;  /* 0x00000c3000007945 */ /* 0x000fe20003800000 */
[----:B------:R-:W-:Y:S01]  /*4450*/  USHF.L.U32 UR6, UR6, UR5, URZ ;  /* 0x0000000506067299 */ /* 0x000fe2000800063f */
[C---:B------:R-:W-:Y:S01]  /*4460*/  ISETP.NE.AND P3, PT, R3.reuse, RZ, PT ;  /* 0x000000ff0300720c */ /* 0x040fe20003f65270 */
[----:B------:R-:W-:Y:S01]  /*4470*/  IMAD.MOV.U32 R9, RZ, RZ, 0x1 ;  /* 0x00000001ff097424 */ /* 0x000fe200078e00ff */
[----:B------:R-:W-:Y:S01]  /*4480*/  ISETP.NE.OR P0, PT, R3, RZ, !P0 ;  /* 0x000000ff0300720c */ /* 0x000fe20004705670 */
[----:B------:R-:W-:Y:S01]  /*4490*/  IMAD.MOV.U32 R0, RZ, RZ, 0x1 ;  /* 0x00000001ff007424 */ /* 0x000fe200078e00ff */
[----:B------:R-:W-:Y:S01]  /*44a0*/  ULDC UR4, c[0x0][0x600] ;  /* 0x0001800000047ab9 */ /* 0x000fe20000000800 */
[----:B------:R-:W-:Y:S01]  /*44b0*/  IMAD.MOV.U32 R8, RZ, RZ, RZ ;  /* 0x000000ffff087224 */ /* 0x000fe200078e00ff */
[----:B------:R-:W-:Y:S01]  /*44c0*/  UMOV UR7, 0x1 ;  /* 0x0000000100077882 */ /* 0x000fe20000000000 */
[----:B------:R-:W-:-:S02]  /*44d0*/  UIADD3 UR19, UR39, 0x1, URZ ;  /* 0x0000000127137890 */ /* 0x000fc4000fffe03f */
[----:B------:R-:W-:Y:S02]  /*44e0*/  ULOP3.LUT UR22, UR36, 0x2, URZ, 0xfc, !UPT ;  /* 0x0000000224167892 */ /* 0x000fe4000f8efc3f */
[----:B------:R-:W-:Y:S02]  /*44f0*/  UIADD3 UR4, UR4, -0x1, URZ ;  /* 0xffffffff04047890 */ /* 0x000fe4000fffe03f */
[----:B------:R-:W-:Y:S02]  /*4500*/  USHF.L.U32 UR5, UR7, UR5, URZ ;  /* 0x0000000507057299 */ /* 0x000fe4000800063f */
[----:B------:R-:W-:Y:S01]  /*4510*/  ULOP3.LUT UR6, URZ, UR6, URZ, 0x33, !UPT ;  /* 0x000000063f067292 */ /* 0x000fe2000f8e333f */
[----:B------:R-:W-:-:S11]  /*4520*/  ULDC.64 UR20, c[0x0][0x198] ;  /* 0x0000660000147ab9 */ /* 0x000fd60000000a00 */
.L_x_99:
[----:B------:R-:W-:-:S03]  /*4530*/  UMOV UR7, 0xffffffff ;  /* 0xffffffff00077882 */ /* 0x000fc60000000000 */
[----:B------:R-:W-:Y:S05]  /*4540*/  BRA.DIV UR7, `(.L_x_88) ;  /* 0x0000001e07d47947 */ /* 0x000fea000b800000 */
[----:B------:R-:W-:-:S13]  /*4550*/  ELECT P6, URZ, PT ;  /* 0x00000000003f782f */ /* 0x000fda00038c0000 */
.L_x_140:
[----:B------:R-:W0:Y:S01]  /*4560*/  LDC R3, c[0x0][0x28c] ;  /* 0x0000a300ff037b82 */ /* 0x000e220000000800 */
[----:B------:R-:W-:Y:S01]  /*4570*/  BSSY B1, `(.L_x_89) ;  /* 0x0000038000017945 */ /* 0x000fe20003800000 */
[----:B0-----:R-:W-:-:S13]  /*4580*/  ISETP.LT.OR P6, PT, R3, 0x1, !P6 ;  /* 0x000000010300780c */ /* 0x001fda00077c1670 */
[----:B------:R-:W-:Y:S05]  /*4590*/  @P6 BRA `(.L_x_90) ;  /* 0x0000000000d46947 */ /* 0x000fea0003800000 */
[----:B------:R-:W-:Y:S02]  /*45a0*/  IMAD R18, R18, 0x30, RZ ;  /* 0x0000003012127824 */ /* 0x000fe400078e02ff */
[----:B------:R-:W-:Y:S02]  /*45b0*/  IMAD.SHL.U32 R19, R19, 0x40, RZ ;  /* 0x0000004013137824 */ /* 0x000fe400078e00ff */
[----:B------:R-:W-:Y:S02]  /*45c0*/  IMAD.MOV.U32 R11, RZ, RZ, RZ ;  /* 0x000000ffff0b7224 */ /* 0x000fe400078e00ff */
[----:B------:R-:W-:Y:S02]  /*45d0*/  IMAD.U32 R12, RZ, RZ, UR19 ;  /* 0x00000013ff0c7e24 */ /* 0x000fe4000f8e00ff */
[----:B------:R-:W-:Y:S02]  /*45e0*/  IMAD.MOV.U32 R3, RZ, RZ, R0 ;  /* 0x000000ffff037224 */ /* 0x000fe400078e0000 */
[----:B------:R-:W-:-:S07]  /*45f0*/  IMAD.MOV.U32 R4, RZ, RZ, R8 ;  /* 0x000000ffff047224 */ /* 0x000fce00078e0008 */
.L_x_94:
[----:B------:R-:W0:Y:S01]  /*4600*/  S2R R6, SR_CgaCtaId ;  /* 0x0000000000067919 */ /* 0x000e220000008800 */
[----:B------:R-:W-:-:S04]  /*4610*/  MOV R5, 0x400 ;  /* 0x0000040000057802 */ /* 0x000fc80000000f00 */
[----:B0-----:R-:W-:Y:S02]  /*4620*/  LEA R7, R6, R5, 0x18 ;  /* 0x0000000506077211 */ /* 0x001fe400078ec0ff */
[----:B------:R-:W-:Y:S01]  /*4630*/  SHF.L.U32 R5, R3, 0x1f, RZ ;  /* 0x0000001f03057819 */ /* 0x000fe200000006ff */
[----:B------:R-:W0:Y:S02]  /*4640*/  @!P3 LDC R6, c[0x0][0x500] ;  /* 0x00014000ff06bb82 */ /* 0x000e240000000800 */
[----:B------:R-:W-:-:S04]  /*4650*/  IMAD R10, R4, 0x8, R7 ;  /* 0x00000008040a7824 */ /* 0x000fc800078e0207 */
[----:B------:R-:W1:Y:S02]  /*4660*/  SYNCS.PHASECHK.TRANS64.TRYWAIT P1, [R10+URZ+0x100], R5 ;  /* 0x000100050a0075a7 */ /* 0x000e64000802017f */
[----:B-1----:R-:W-:Y:S05]  /*4670*/  @!P1 BRA `(.L_x_91) ;  /* 0x0000001c00a89947 */ /* 0x002fea0003800000 */
.L_x_141:
[----:B------:R-:W-:Y:S01]  /*4680*/  UPRMT UR7, UR22, 0x9910, URZ ;  /* 0x0000991016077896 */ /* 0x000fe2000800003f */
[----:B0-----:R0:W-:Y:S03]  /*4690*/  @!P3 SYNCS.ARRIVE.TRANS64 RZ, [R10+URZ], R6 ;  /* 0x000000060affb9a7 */ /* 0x0011e6000800003f */
[----:B------:R-:W-:-:S06]  /*46a0*/  UISETP.NE.AND UP0, UPT, UR7, 0x2, UPT ;  /* 0x000000020700788c */ /* 0x000fcc000bf05270 */
[----:B------:R-:W-:-:S13]  /*46b0*/  PLOP3.LUT P1, PT, PT, PT, UP0, 0x80, 0x0 ;  /* 0x000000000000781c */ /* 0x000fda0003f2f008 */
[----:B0-----:R-:W-:Y:S05]  /*46c0*/  @P1 BRA `(.L_x_92) ;  /* 0x0000000000041947 */ /* 0x001fea0003800000 */
[----:B------:R-:W-:Y:S01]  /*46d0*/  BPT.TRAP 0x1 ;  /* 0x000000040000795c */ /* 0x000fe20000300000 */
.L_x_92:
[----:B------:R-:W-:Y:S05]  /*46e0*/  @P0 BRA `(.L_x_93) ;  /* 0x0000000000040947 */ /* 0x000fea0003800000 */
[----:B------:R-:W-:Y:S01]  /*46f0*/  BPT.TRAP 0x1 ;  /* 0x000000040000795c */ /* 0x000fe20000300000 */
.L_x_93:
[--C-:B-1----:R-:W-:Y:S01]  /*4700*/  IMAD R5, R4, 0x1000, R7.reuse ;  /* 0x0000100004057824 */ /* 0x102fe200078e0207 */
[----:B------:R-:W-:Y:S01]  /*4710*/  R2UR UR9, R10 ;  /* 0x000000000a0972ca */ /* 0x000fe200000e0000 */
[----:B------:R-:W-:Y:S01]  /*4720*/  IMAD R7, R4, 0xc00, R7 ;  /* 0x00000c0004077824 */ /* 0x000fe200078e0207 */
[----:B------:R-:W-:Y:S01]  /*4730*/  UIADD3 UR14, UP0, UR20, 0xf0, URZ ;  /* 0x000000f0140e7890 */ /* 0x000fe2000ff1e03f */
[----:B------:R-:W-:Y:S01]  /*4740*/  VIADD R12, R12, 0xffffffff ;  /* 0xffffffff0c0c7836 */ /* 0x000fe20000000000 */
[----:B------:R-:W-:Y:S01]  /*4750*/  R2UR UR7, R5 ;  /* 0x00000000050772ca */ /* 0x000fe200000e0000 */
[----:B------:R-:W-:Y:S01]  /*4760*/  UIADD3 UR24, UP1, UR20, 0x1f0, URZ ;  /* 0x000001f014187890 */ /* 0x000fe2000ff3e03f */
[----:B------:R-:W-:Y:S01]  /*4770*/  R2UR UR8, R7 ;  /* 0x00000000070872ca */ /* 0x000fe200000e0000 */
[----:B------:R-:W-:Y:S01]  /*4780*/  UIADD3.X UR15, URZ, UR21, URZ, UP0, !UPT ;  /* 0x000000153f0f7290 */ /* 0x000fe200087fe43f */
[----:B------:R-:W-:Y:S01]  /*4790*/  R2UR UR11, R19 ;  /* 0x00000000130b72ca */ /* 0x000fe200000e0000 */
[----:B------:R-:W-:Y:S01]  /*47a0*/  VIADD R4, R4, 0x1 ;  /* 0x0000000104047836 */ /* 0x000fe20000000000 */
[C---:B------:R-:W-:Y:S01]  /*47b0*/  R2UR UR10, R11.reuse ;  /* 0x000000000b0a72ca */ /* 0x040fe200000e0000 */
[----:B------:R-:W-:Y:S01]  /*47c0*/  UIADD3.X UR25, URZ, UR21, URZ, UP1, !UPT ;  /* 0x000000153f197290 */ /* 0x000fe20008ffe43f */
[----:B------:R-:W-:Y:S01]  /*47d0*/  R2UR UR12, R2 ;  /* 0x00000000020c72ca */ /* 0x000fe200000e0000 */
[----:B------:R-:W-:Y:S01]  /*47e0*/  UMOV UR16, 0x0 ;  /* 0x0000000000107882 */ /* 0x000fe20000000000 */
[----:B------:R-:W-:Y:S01]  /*47f0*/  R2UR UR18, R18 ;  /* 0x00000000121272ca */ /* 0x000fe200000e0000 */
[----:B------:R-:W-:Y:S01]  /*4800*/  UMOV UR17, 0x10000000 ;  /* 0x1000000000117882 */ /* 0x000fe20000000000 */
[----:B------:R-:W-:Y:S01]  /*4810*/  ISETP.GT.AND P2, PT, R12, 0x1, PT ;  /* 0x000000010c00780c */ /* 0x000fe20003f44270 */
[----:B------:R-:W-:Y:S01]  /*4820*/  UIADD3 UR7, UR7, 0x300, URZ ;  /* 0x0000030007077890 */ /* 0x000fe2000fffe03f */
[----:B------:R-:W-:Y:S01]  /*4830*/  ISETP.NE.AND P1, PT, R4, 0x20, PT ;  /* 0x000000200400780c */ /* 0x000fe20003f25270 */
[----:B------:R-:W-:Y:S01]  /*4840*/  UIADD3 UR13, UR8, 0x20300, URZ ;  /* 0x00020300080d7890 */ /* 0x000fe2000fffe03f */
[----:B------:R-:W-:-:S02]  /*4850*/  VIADD R11, R11, 0x40 ;  /* 0x000000400b0b7836 */ /* 0x000fc40000000000 */
[----:B------:R-:W-:Y:S02]  /*4860*/  SEL R6, RZ, 0x1, P1 ;  /* 0x00000001ff067807 */ /* 0x000fe40000800000 */
[----:B------:R-:W-:Y:S01]  /*4870*/  UMOV UR8, UR7 ;  /* 0x0000000700087c82 */ /* 0x000fe20008000000 */
[----:B------:R-:W-:Y:S01]  /*4880*/  SEL R4, R4, RZ, P1 ;  /* 0x000000ff04047207 */ /* 0x000fe20000800000 */
[----:B------:R0:W-:Y:S01]  /*4890*/  UTMALDG.3D [UR8], [UR14], desc[UR16] ;  /* 0x000010080e0075b4 */ /* 0x0001e20008011000 */
[----:B------:R-:W-:Y:S01]  /*48a0*/  LOP3.LUT R3, R3, R6, RZ, 0x3c, !PT ;  /* 0x0000000603037212 */ /* 0x000fe200078e3cff */
[----:B0-----:R-:W-:Y:S01]  /*48b0*/  UMOV UR8, UR13 ;  /* 0x0000000d00087c82 */ /* 0x001fe20008000000 */
[----:B------:R-:W-:Y:S02]  /*48c0*/  UMOV UR11, UR18 ;  /* 0x00000012000b7c82 */ /* 0x000fe40008000000 */
[----:B------:R0:W-:Y:S02]  /*48d0*/  UTMALDG.3D [UR8], [UR24], desc[UR16] ;  /* 0x00001008180075b4 */ /* 0x0001e40008011000 */
[----:B0-----:R-:W-:Y:S05]  /*48e0*/  @P2 BRA `(.L_x_94) ;  /* 0xfffffffc00442947 */ /* 0x001fea000383ffff */
.L_x_90:
[----:B------:R-:W-:Y:S05]  /*48f0*/  BSYNC B1 ;  /* 0x0000000000017941 */ /* 0x000fea0003800000 */
.L_x_89:
[----:B------:R-:W-:Y:S01]  /*4900*/  LOP3.LUT P4, RZ, R9, 0xff, RZ, 0xc0, !PT ;  /* 0x000000ff09ff7812 */ /* 0x000fe2000788c0ff */
[----:B------:R-:W-:Y:S01]  /*4910*/  VIADD R8, R8, UR39 ;  /* 0x0000002708087c36 */ /* 0x000fe20008000000 */
[----:B------:R-:W-:Y:S01]  /*4920*/  ULDC.64 UR8, c[0x0][0x650] ;  /* 0x0001940000087ab9 */ /* 0x000fe20000000a00 */
[----:B------:R-:W-:Y:S01]  /*4930*/  BSSY B1, `(.L_x_95) ;  /* 0x0000071000017945 */ /* 0x000fe20003800000 */
[----:B------:R-:W-:Y:S01]  /*4940*/  IMAD.MOV.U32 R19, RZ, RZ, -0x1 ;  /* 0xffffffffff137424 */ /* 0x000fe200078e00ff */
[----:B------:R-:W-:Y:S01]  /*4950*/  PRMT R9, RZ, 0x7610, R9 ;  /* 0x00007610ff097816 */ /* 0x000fe20000000009 */
[----:B------:R-:W-:Y:S01]  /*4960*/  IMAD.MOV.U32 R18, RZ, RZ, -0x1 ;  /* 0xffffffffff127424 */ /* 0x000fe200078e00ff */
[C---:B------:R-:W-:Y:S02]  /*4970*/  ISETP.GT.U32.AND P1, PT, R8.reuse, 0x1f, PT ;  /* 0x0000001f0800780c */ /* 0x040fe40003f24070 */
[----:B------:R-:W-:Y:S02]  /*4980*/  SHF.R.U32.HI R2, RZ, 0x5, R8 ;  /* 0x00000005ff027819 */ /* 0x000fe40000011608 */
[----:B------:R-:W-:-:S02]  /*4990*/  LOP3.LUT R8, R8, 0x1f, RZ, 0xc0, !PT ;  /* 0x0000001f08087812 */ /* 0x000fc400078ec0ff */
[----:B------:R-:W0:Y:S01]  /*49a0*/  @P4 S2R R4, SR_CgaCtaId ;  /* 0x0000000000044919 */ /* 0x000e220000008800 */
[----:B------:R-:W-:Y:S02]  /*49b0*/  @P4 MOV R3, 0x400 ;  /* 0x0000040000034802 */ /* 0x000fe40000000f00 */
[----:B------:R-:W-:-:S04]  /*49c0*/  LOP3.LUT R2, R2, 0x1, RZ, 0xc0, !PT ;  /* 0x0000000102027812 */ /* 0x000fc800078ec0ff */
[----:B------:R-:W-:Y:S02]  /*49d0*/  ISETP.NE.U32.AND P2, PT, R2, 0x1, PT ;  /* 0x000000010200780c */ /* 0x000fe40003f45070 */
[----:B0-----:R-:W-:Y:S01]  /*49e0*/  @P4 LEA R3, R4, R3, 0x18 ;  /* 0x0000000304034211 */ /* 0x001fe200078ec0ff */
[----:B------:R-:W-:-:S03]  /*49f0*/  IMAD.U32 R4, RZ, RZ, UR39 ;  /* 0x00000027ff047e24 */ /* 0x000fc6000f8e00ff */
[----:B------:R0:W-:Y:S01]  /*4a00*/  @P4 SYNCS.ARRIVE.TRANS64.A1T0 RZ, [R3+URZ+0x238], RZ ;  /* 0x000238ff03ff49a7 */ /* 0x0001e2000810003f */
[----:B------:R-:W-:Y:S02]  /*4a10*/  IADD3 R16, P4, R16, UR52, RZ ;  /* 0x0000003410107c10 */ /* 0x000fe4000ff9e0ff */
[----:B------:R-:W-:Y:S02]  /*4a20*/  ISETP.LT.U32.AND P1, PT, R4, 0x20, P1 ;  /* 0x000000200400780c */ /* 0x000fe40000f21070 */
[----:B------:R-:W-:Y:S02]  /*4a30*/  IADD3.X R17, R17, UR37, RZ, P4, !PT ;  /* 0x0000002511117c10 */ /* 0x000fe4000a7fe4ff */
[----:B------:R-:W-:Y:S02]  /*4a40*/  ISETP.GE.U32.AND P4, PT, R16, UR8, PT ;  /* 0x0000000810007c0c */ /* 0x000fe4000bf86070 */
[----:B0-----:R-:W-:Y:S02]  /*4a50*/  SEL R3, RZ, 0x1, !P1 ;  /* 0x00000001ff037807 */ /* 0x001fe40004800000 */
[----:B------:R-:W-:-:S02]  /*4a60*/  ISETP.GE.U32.AND.EX P1, PT, R17, UR9, PT, P4 ;  /* 0x0000000911007c0c */ /* 0x000fc4000bf26140 */
[----:B------:R-:W-:-:S04]  /*4a70*/  ISETP.GT.U32.AND P2, PT, R4, 0x1f, !P2 ;  /* 0x0000001f0400780c */ /* 0x000fc80005744070 */
[----:B------:R-:W-:-:S04]  /*4a80*/  SEL R2, RZ, 0x1, !P2 ;  /* 0x00000001ff027807 */ /* 0x000fc80005000000 */
[--C-:B------:R-:W-:Y:S01]  /*4a90*/  LOP3.LUT R0, R2, R0, R3.reuse, 0x96, !PT ;  /* 0x0000000002007212 */ /* 0x100fe200078e9603 */
[----:B------:R-:W-:Y:S01]  /*4aa0*/  IMAD.MOV.U32 R2, RZ, RZ, -0x1 ;  /* 0xffffffffff027424 */ /* 0x000fe200078e00ff */
[----:B------:R-:W-:Y:S01]  /*4ab0*/  PRMT R3, RZ, 0x7610, R3 ;  /* 0x00007610ff037816 */ /* 0x000fe20000000003 */
[----:B------:R-:W-:Y:S06]  /*4ac0*/  @P1 BRA `(.L_x_96) ;  /* 0x00000004005c1947 */ /* 0x000fec0003800000 */
[----:B------:R-:W0:Y:S01]  /*4ad0*/  S2UR UR7, SR_CTAID.X ;  /* 0x00000000000779c3 */ /* 0x000e220000002500 */
[----:B------:R-:W-:Y:S01]  /*4ae0*/  ULDC.64 UR8, c[0x0][0x628] ;  /* 0x00018a0000087ab9 */ /* 0x000fe20000000a00 */
[----:B------:R-:W-:Y:S01]  /*4af0*/  ULDC UR10, c[0x0][0x150] ;  /* 0x00005400000a7ab9 */ /* 0x000fe20000000800 */
[----:B------:R-:W-:Y:S01]  /*4b00*/  ISETP.NE.U32.AND P1, PT, RZ, UR8, PT ;  /* 0x00000008ff007c0c */ /* 0x000fe2000bf25070 */
[----:B------:R-:W-:Y:S01]  /*4b10*/  ULDC UR11, c[0x0][0x630] ;  /* 0x00018c00000b7ab9 */ /* 0x000fe20000000800 */
[----:B------:R-:W-:Y:S01]  /*4b20*/  ULDC UR13, c[0x0][0x154] ;  /* 0x00005500000d7ab9 */ /* 0x000fe20000000800 */
[----:B------:R-:W-:Y:S01]  /*4b30*/  IMAD.MOV.U32 R2, RZ, RZ, R16 ;  /* 0x000000ffff027224 */ /* 0x000fe200078e0010 */
[----:B------:R-:W-:Y:S01]  /*4b40*/  ISETP.NE.AND.EX P1, PT, RZ, UR9, PT, P1 ;  /* 0x00000009ff007c0c */ /* 0x000fe2000bf25310 */
[----:B------:R-:W1:Y:S01]  /*4b50*/  S2UR UR12, SR_CTAID.Y ;  /* 0x00000000000c79c3 */ /* 0x000e620000002600 */
[----:B0-----:R-:W-:-:S05]  /*4b60*/  I2FP.F32.U32 R3, UR7 ;  /* 0x0000000700037c45 */ /* 0x001fca0008201000 */
[----:B------:R-:W-:Y:S01]  /*4b70*/  FMUL R12, R3, UR10 ;  /* 0x0000000a030c7c20 */ /* 0x000fe20008400000 */
[----:B------:R-:W-:-:S05]  /*4b80*/  IMAD.MOV.U32 R3, RZ, RZ, R17 ;  /* 0x000000ffff037224 */ /* 0x000fca00078e0011 */
[----:B------:R-:W-:Y:S05]  /*4b90*/  @!P1 BRA `(.L_x_97) ;  /* 0x0000000000289947 */ /* 0x000fea0003800000 */
[----:B------:R-:W-:Y:S02]  /*4ba0*/  ULDC UR10, c[0x0][0x634] ;  /* 0x00018d00000a7ab9 */ /* 0x000fe40000000800 */
[----:B------:R-:W-:-:S05]  /*4bb0*/  IADD3 R7, P1, R16, UR10, RZ ;  /* 0x0000000a10077c10 */ /* 0x000fca000ff3e0ff */
[----:B------:R-:W-:-:S04]  /*4bc0*/  IMAD.X R11, RZ, RZ, R17, P1 ;  /* 0x000000ffff0b7224 */ /* 0x000fc800008e0611 */
[----:B------:R-:W-:-:S04]  /*4bd0*/  IMAD.WIDE.U32 R4, R11, UR8, RZ ;  /* 0x000000080b047c25 */ /* 0x000fc8000f8e00ff */
[----:B------:R-:W-:-:S04]  /*4be0*/  IMAD.WIDE.U32 R4, P1, R7, UR9, R4 ;  /* 0x0000000907047c25 */ /* 0x000fc8000f820004 */
[----:B------:R-:W-:-:S04]  /*4bf0*/  IMAD.WIDE.U32 R6, R7, UR8, RZ ;  /* 0x0000000807067c25 */ /* 0x000fc8000f8e00ff */
[----:B------:R-:W-:Y:S01]  /*4c00*/  IMAD.X R3, RZ, RZ, RZ, P1 ;  /* 0x000000ffff037224 */ /* 0x000fe200008e06ff */
[----:B------:R-:W-:Y:S01]  /*4c10*/  IADD3 RZ, P1, R7, R4, RZ ;  /* 0x0000000407ff7210 */ /* 0x000fe20007f3e0ff */
[----:B------:R-:W-:-:S04]  /*4c20*/  IMAD.MOV.U32 R2, RZ, RZ, R5 ;  /* 0x000000ffff027224 */ /* 0x000fc800078e0005 */
[----:B------:R-:W-:-:S08]  /*4c30*/  IMAD.WIDE.U32.X R2, R11, UR9, R2, P1 ;  /* 0x000000090b027c25 */ /* 0x000fd000088e0402 */
.L_x_97:
[--C-:B------:R-:W-:Y:S01]  /*4c40*/  SHF.R.U64 R10, R2, UR11, R3.reuse ;  /* 0x0000000b020a7c19 */ /* 0x100fe20008001203 */
[----:B------:R-:W0:Y:S01]  /*4c50*/  F2I.U32.TRUNC.NTZ R12, R12 ;  /* 0x0000000c000c7305 */ /* 0x000e22000020f000 */
[----:B------:R-:W-:Y:S01]  /*4c60*/  SHF.R.U32.HI R2, RZ, UR11, R3 ;  /* 0x0000000bff027c19 */ /* 0x000fe20008011603 */
[----:B------:R-:W-:Y:S01]  /*4c70*/  ULDC.64 UR8, c[0x0][0x620] ;  /* 0x0001880000087ab9 */ /* 0x000fe20000000a00 */
[----:B------:R-:W-:Y:S01]  /*4c80*/  IADD3 R5, P1, RZ, -R10, RZ ;  /* 0x8000000aff057210 */ /* 0x000fe20007f3e0ff */
[----:B------:R-:W-:Y:S01]  /*4c90*/  ULDC.64 UR14, c[0x0][0x640] ;  /* 0x00019000000e7ab9 */ /* 0x000fe20000000a00 */
[----:B-1----:R-:W-:Y:S01]  /*4ca0*/  I2FP.F32.U32 R4, UR12 ;  /* 0x0000000c00047c45 */ /* 0x002fe20008201000 */
[----:B------:R-:W1:Y:S01]  /*4cb0*/  LDC R14, c[0x0][0x610] ;  /* 0x00018400ff0e7b82 */ /* 0x000e620000000800 */
[----:B------:R-:W-:Y:S01]  /*4cc0*/  ULDC UR11, c[0x0][0x658] ;  /* 0x00019600000b7ab9 */ /* 0x000fe20000000800 */
[----:B------:R-:W-:Y:S01]  /*4cd0*/  IMAD.X R2, RZ, RZ, ~R2, P1 ;  /* 0x000000ffff027224 */ /* 0x000fe200008e0e02 */
[----:B------:R-:W-:Y:S01]  /*4ce0*/  ISETP.NE.U32.AND P1, PT, RZ, UR14, PT ;  /* 0x0000000eff007c0c */ /* 0x000fe2000bf25070 */
[----:B------:R-:W-:Y:S01]  /*4cf0*/  FMUL R6, R4, UR13 ;  /* 0x0000000d04067c20 */ /* 0x000fe20008400000 */
[----:B------:R-:W-:Y:S01]  /*4d00*/  ULDC UR13, c[0x0][0x648] ;  /* 0x00019200000d7ab9 */ /* 0x000fe20000000800 */
[----:B------:R-:W-:Y:S01]  /*4d10*/  IMAD R4, R2, UR8, RZ ;  /* 0x0000000802047c24 */ /* 0x000fe2000f8e02ff */
[----:B------:R-:W-:Y:S01]  /*4d20*/  ISETP.NE.AND.EX P1, PT, RZ, UR15, PT, P1 ;  /* 0x0000000fff007c0c */ /* 0x000fe2000bf25310 */
[C---:B------:R-:W-:Y:S01]  /*4d30*/  IMAD.WIDE.U32 R2, R5.reuse, UR8, R16 ;  /* 0x0000000805027c25 */ /* 0x040fe2000f8e0010 */
[----:B0-----:R-:W-:Y:S01]  /*4d40*/  R2UR UR8, R12 ;  /* 0x000000000c0872ca */ /* 0x001fe200000e0000 */
[----:B------:R-:W0:Y:S02]  /*4d50*/  F2I.U32.TRUNC.NTZ R6, R6 ;  /* 0x0000000600067305 */ /* 0x000e24000020f000 */
[----:B------:R-:W-:Y:S01]  /*4d60*/  IMAD R5, R5, UR9, R4 ;  /* 0x0000000905057c24 */ /* 0x000fe2000f8e0204 */
[----:B------:R-:W-:-:S03]  /*4d70*/  ULDC UR9, c[0x0][0x618] ;  /* 0x0001860000097ab9 */ /* 0x000fc60000000800 */
[----:B------:R-:W-:-:S05]  /*4d80*/  IMAD.IADD R3, R3, 0x1, R5 ;  /* 0x0000000103037824 */ /* 0x000fca00078e0205 */
[--C-:B------:R-:W-:Y:S02]  /*4d90*/  SHF.R.U64 R12, R2, UR9, R3.reuse ;  /* 0x00000009020c7c19 */ /* 0x100fe40008001203 */
[----:B------:R-:W-:Y:S01]  /*4da0*/  SHF.R.U32.HI R3, RZ, UR9, R3 ;  /* 0x00000009ff037c19 */ /* 0x000fe20008011603 */
[----:B------:R-:W-:Y:S01]  /*4db0*/  ULDC UR9, c[0x0][0x608] ;  /* 0x0001820000097ab9 */ /* 0x000fe20000000800 */
[----:B0-----:R-:W-:Y:S02]  /*4dc0*/  R2UR UR10, R6 ;  /* 0x00000000060a72ca */ /* 0x001fe400000e0000 */
[--C-:B------:R-:W-:Y:S02]  /*4dd0*/  SHF.R.U64 R13, R12, UR9, R3.reuse ;  /* 0x000000090c0d7c19 */ /* 0x100fe40008001203 */
[----:B------:R-:W-:Y:S01]  /*4de0*/  SHF.R.U32.HI R2, RZ, UR9, R3 ;  /* 0x00000009ff027c19 */ /* 0x000fe20008011603 */
[----:B------:R-:W-:-:S03]  /*4df0*/  UIADD3 UR9, -UR8, URZ, URZ ;  /* 0x0000003f08097290 */ /* 0x000fc6000fffe13f */
[--C-:B------:R-:W-:Y:S01]  /*4e00*/  SHF.R.U64 R15, R13, UR11, R2.reuse ;  /* 0x0000000b0d0f7c19 */ /* 0x100fe20008001202 */
[----:B------:R-:W-:Y:S01]  /*4e10*/  ULDC UR8, c[0x0][0x144] ;  /* 0x0000510000087ab9 */ /* 0x000fe20000000800 */
[----:B------:R-:W-:-:S03]  /*4e20*/  SHF.R.U32.HI R3, RZ, UR11, R2 ;  /* 0x0000000bff037c19 */ /* 0x000fc60008011602 */
[----:B------:R-:W-:Y:S01]  /*4e30*/  IMAD.MOV.U32 R2, RZ, RZ, R15 ;  /* 0x000000ffff027224 */ /* 0x000fe200078e000f */
[----:B------:R-:W-:Y:S06]  /*4e40*/  @!P1 BRA `(.L_x_98) ;  /* 0x0000000000289947 */ /* 0x000fec0003800000 */
        /* <DEDUP_REMOVED lines=10> */
.L_x_98:
[----:B------:R-:W-:Y:S01]  /*4ef0*/  UISETP.NE.AND UP0, UPT, UR38, URZ, UPT ;  /* 0x0000003f2600728c */ /* 0x000fe2000bf05270 */
[----:B------:R-:W-:Y:S01]  /*4f00*/  SHF.R.U64 R3, R2, UR13, R3 ;  /* 0x0000000d02037c19 */ /* 0x000fe20008001203 */
[----:B------:R-:W-:Y:S01]  /*4f10*/  UIADD3 UR10, -UR10, URZ, URZ ;  /* 0x0000003f0a0a7290 */ /* 0x000fe2000fffe13f */
[----:B------:R-:W-:Y:S01]  /*4f20*/  LOP3.LUT R2, R13, UR6, RZ, 0xc0, !PT ;  /* 0x000000060d027c12 */ /* 0x000fe2000f8ec0ff */
[----:B------:R-:W-:Y:S02]  /*4f30*/  UIMAD UR7, UR8, UR9, UR7 ;  /* 0x00000009080772a4 */ /* 0x000fe4000f8e0207 */
[----:B------:R-:W-:Y:S01]  /*4f40*/  IMAD.MOV R4, RZ, RZ, -R3 ;  /* 0x000000ffff047224 */ /* 0x000fe200078e0a03 */
[----:B------:R-:W-:Y:S01]  /*4f50*/  ULDC UR8, c[0x0][0x148] ;  /* 0x0000520000087ab9 */ /* 0x000fe20000000800 */
[----:B------:R-:W-:Y:S01]  /*4f60*/  IMAD R19, R3, UR5, R2 ;  /* 0x0000000503137c24 */ /* 0x000fe2000f8e0202 */
[----:B------:R-:W-:Y:S02]  /*4f70*/  LOP3.LUT R3, R12, UR4, RZ, 0xc0, !PT ;  /* 0x000000040c037c12 */ /* 0x000fe4000f8ec0ff */
[----:B------:R-:W-:Y:S01]  /*4f80*/  @UP0 UIMAD UR7, UR8, UR10, UR12 ;  /* 0x0000000a080702a4 */ /* 0x000fe2000f8e020c */
[----:B------:R-:W-:-:S02]  /*4f90*/  PLOP3.LUT P1, PT, PT, PT, UP0, 0x80, 0x0 ;  /* 0x000000000000781c */ /* 0x000fc40003f2f008 */
[----:B------:R-:W-:Y:S02]  /*4fa0*/  ULDC UR8, c[0x0][0x638] ;  /* 0x00018e0000087ab9 */ /* 0x000fe40000000800 */
[----:B------:R-:W-:Y:S02]  /*4fb0*/  IMAD R2, R4, UR8, R15 ;  /* 0x0000000804027c24 */ /* 0x000fe4000f8e020f */
[----:B-1----:R-:W-:Y:S01]  /*4fc0*/  IMAD R19, R19, R14, UR7 ;  /* 0x0000000713137e24 */ /* 0x002fe2000f8e020e */
[----:B------:R-:W-:Y:S01]  /*4fd0*/  ULDC UR7, c[0x0][0x600] ;  /* 0x0001800000077ab9 */ /* 0x000fe20000000800 */
[----:B------:R-:W-:Y:S02]  /*4fe0*/  IMAD.MOV.U32 R4, RZ, RZ, 0x1 ;  /* 0x00000001ff047424 */ /* 0x000fe400078e00ff */
[----:B------:R-:W-:-:S03]  /*4ff0*/  IMAD R2, R2, UR7, R3 ;  /* 0x0000000702027c24 */ /* 0x000fc6000f8e0203 */
[----:B------:R-:W-:Y:S02]  /*5000*/  PRMT R3, R4, 0x7610, R3 ;  /* 0x0000761004037816 */ /* 0x000fe40000000003 */
[----:B------:R-:W-:Y:S02]  /*5010*/  SEL R18, R2, R19, !P1 ;  /* 0x0000001302127207 */ /* 0x000fe40004800000 */
[----:B------:R-:W-:Y:S01]  /*5020*/  SEL R19, R19, R2, !P1 ;  /* 0x0000000213137207 */ /* 0x000fe20004800000 */
[----:B------:R-:W-:-:S07]  /*5030*/  IMAD.MOV.U32 R2, RZ, RZ, R10 ;  /* 0x000000ffff027224 */ /* 0x000fce00078e000a */
.L_x_96:
[----:B------:R-:W-:Y:S05]  /*5040*/  BSYNC B1 ;  /* 0x0000000000017941 */ /* 0x000fea0003800000 */
.L_x_95:
[----:B------:R-:W-:-:S13]  /*5050*/  LOP3.LUT P1, RZ, R3, 0xff, RZ, 0xc0, !PT ;  /* 0x000000ff03ff7812 */ /* 0x000fda000782c0ff */
[----:B------:R-:W-:Y:S05]  /*5060*/  @P1 BRA `(.L_x_99) ;  /* 0xfffffff400301947 */ /* 0x000fea000383ffff */
[----:B------:R-:W-:Y:S05]  /*5070*/  BSYNC B0 ;  /* 0x0000000000007941 */ /* 0x000fea0003800000 */
.L_x_87:
[----:B------:R-:W-:-:S03]  /*5080*/  UMOV UR7, 0xffffffff ;  /* 0xffffffff00077882 */ /* 0x000fc60000000000 */
[----:B------:R-:W-:Y:S05]  /*5090*/  BRA.DIV UR7, `(.L_x_100) ;  /* 0x0000001607347947 */ /* 0x000fea000b800000 */
[----:B------:R-:W-:-:S13]  /*50a0*/  ELECT P6, URZ, PT ;  /* 0x00000000003f782f */ /* 0x000fda00038c0000 */
.L_x_144:
[----:B------:R-:W-:Y:S04]  /*50b0*/  BSSY B0, `(.L_x_101) ;  /* 0x0000128000007945 */ /* 0x000fe80003800000 */
[----:B------:R-:W-:Y:S05]  /*50c0*/  @!P6 BRA `(.L_x_102) ;  /* 0x000000100098e947 */ /* 0x000fea0003800000 */
[----:B------:R-:W-:-:S04]  /*50d0*/  ULOP3.LUT UR7, UR36, 0x2, URZ, 0xfc, !UPT ;  /* 0x0000000224077892 */ /* 0x000fc8000f8efc3f */
[----:B------:R-:W-:-:S06]  /*50e0*/  UISETP.NE.AND UP0, UPT, UR7, 0x3, UPT ;  /* 0x000000030700788c */ /* 0x000fcc000bf05270 */
[----:B------:R-:W-:-:S13]  /*50f0*/  PLOP3.LUT P0, PT, PT, PT, UP0, 0x80, 0x0 ;  /* 0x000000000000781c */ /* 0x000fda0003f0f008 */
[----:B------:R-:W-:Y:S05]  /*5100*/  @!P0 BRA `(.L_x_103) ;  /* 0x0000000000048947 */ /* 0x000fea0003800000 */
[----:B------:R-:W-:Y:S01]  /*5110*/  BPT.TRAP 0x1 ;  /* 0x000000040000795c */ /* 0x000fe20000300000 */
.L_x_103:
[----:B------:R-:W0:Y:S01]  /*5120*/  S2R R3, SR_CgaCtaId ;  /* 0x0000000000037919 */ /* 0x000e220000008800 */
[----:B------:R-:W-:-:S04]  /*5130*/  MOV R2, 0x400 ;  /* 0x0000040000027802 */ /* 0x000fc80000000f00 */
[----:B0-----:R-:W-:Y:S02]  /*5140*/  LEA R3, R3, R2, 0x18 ;  /* 0x0000000203037211 */ /* 0x001fe400078ec0ff */
[----:B------:R-:W-:-:S03]  /*5150*/  SHF.L.U32 R2, R0, 0x1f, RZ ;  /* 0x0000001f00027819 */ /* 0x000fc600000006ff */
[----:B------:R-:W-:-:S04]  /*5160*/  VIADD R3, R3, 0x100 ;  /* 0x0000010003037836 */ /* 0x000fc80000000000 */
[C---:B------:R-:W-:Y:S02]  /*5170*/  IMAD R7, R8.reuse, 0x8, R3 ;  /* 0x0000000808077824 */ /* 0x040fe400078e0203 */
[----:B------:R-:W-:Y:S02]  /*5180*/  VIADD R8, R8, 0x1 ;  /* 0x0000000108087836 */ /* 0x000fe40000000000 */
[----:B------:R-:W0:Y:S03]  /*5190*/  SYNCS.PHASECHK.TRANS64.TRYWAIT P0, [R7+URZ], R2 ;  /* 0x00000002070075a7 */ /* 0x000e26000800017f */
[----:B------:R-:W-:-:S04]  /*51a0*/  ISETP.NE.AND P1, PT, R8, 0x20, PT ;  /* 0x000000200800780c */ /* 0x000fc80003f25270 */
[----:B------:R-:W-:Y:S02]  /*51b0*/  SEL R5, RZ, 0x1, P1 ;  /* 0x00000001ff057807 */ /* 0x000fe40000800000 */
[----:B------:R-:W-:Y:S02]  /*51c0*/  SEL R8, R8, RZ, P1 ;  /* 0x000000ff08087207 */ /* 0x000fe40000800000 */
[----:B------:R-:W-:-:S03]  /*51d0*/  LOP3.LUT R5, R0, R5, RZ, 0x3c, !PT ;  /* 0x0000000500057212 */ /* 0x000fc600078e3cff */
[----:B------:R-:W-:Y:S01]  /*51e0*/  IMAD R9, R8, 0x8, R3 ;  /* 0x0000000808097824 */ /* 0x000fe200078e0203 */
[----:B------:R-:W-:Y:S01]  /*51f0*/  SHF.L.U32 R4, R5, 0x1f, RZ ;  /* 0x0000001f05047819 */ /* 0x000fe200000006ff */
[----:B0-----:R-:W-:Y:S06]  /*5200*/  @!P0 BRA `(.L_x_104) ;  /* 0x0000001000f88947 */ /* 0x001fec0003800000 */
.L_x_145:
[----:B------:R-:W1:Y:S01]  /*5210*/  SYNCS.PHASECHK.TRANS64.TRYWAIT P0, [R9+URZ], R4 ;  /* 0x00000004090075a7 */ /* 0x000e62000800017f */
[----:B------:R-:W-:-:S05]  /*5220*/  VIADD R0, R8, 0x1 ;  /* 0x0000000108007836 */ /* 0x000fca0000000000 */
[----:B------:R-:W-:-:S04]  /*5230*/  ISETP.NE.AND P1, PT, R0, 0x20, PT ;  /* 0x000000200000780c */ /* 0x000fc80003f25270 */
[----:B0-----:R-:W-:Y:S02]  /*5240*/  SEL R2, RZ, 0x1, P1 ;  /* 0x00000001ff027807 */ /* 0x001fe40000800000 */
[----:B------:R-:W-:Y:S02]  /*5250*/  SEL R0, R0, RZ, P1 ;  /* 0x000000ff00007207 */ /* 0x000fe40000800000 */
[----:B------:R-:W-:-:S03]  /*5260*/  LOP3.LUT R7, R5, R2, RZ, 0x3c, !PT ;  /* 0x0000000205077212 */ /* 0x000fc600078e3cff */
[----:B------:R-:W-:Y:S01]  /*5270*/  IMAD R6, R0, 0x8, R3 ;  /* 0x0000000800067824 */ /* 0x000fe200078e0203 */
[----:B------:R-:W-:Y:S01]  /*5280*/  SHF.L.U32 R5, R7, 0x1f, RZ ;  /* 0x0000001f07057819 */ /* 0x000fe200000006ff */
[----:B-1----:R-:W-:Y:S06]  /*5290*/  @!P0 BRA `(.L_x_105) ;  /* 0x0000001000e88947 */ /* 0x002fec0003800000 */
.L_x_146:
[----:B------:R-:W1:Y:S01]  /*52a0*/  SYNCS.PHASECHK.TRANS64.TRYWAIT P0, [R6+URZ], R5 ;  /* 0x00000005060075a7 */ /* 0x000e62000800017f */
[----:B------:R-:W-:-:S05]  /*52b0*/  VIADD R0, R0, 0x1 ;  /* 0x0000000100007836 */ /* 0x000fca0000000000 */
[----:B------:R-:W-:-:S04]  /*52c0*/  ISETP.NE.AND P1, PT, R0, 0x20, PT ;  /* 0x000000200000780c */ /* 0x000fc80003f25270 */
[----:B------:R-:W-:Y:S02]  /*52d0*/  SEL R2, RZ, 0x1, P1 ;  /* 0x00000001ff027807 */ /* 0x000fe40000800000 */
[----:B------:R-:W-:Y:S02]  /*52e0*/  SEL R0, R0, RZ, P1 ;  /* 0x000000ff00007207 */ /* 0x000fe40000800000 */
[----:B------:R-:W-:-:S03]  /*52f0*/  LOP3.LUT R7, R7, R2, RZ, 0x3c, !PT ;  /* 0x0000000207077212 */ /* 0x000fc600078e3cff */
[----:B0-----:R-:W-:Y:S01]  /*5300*/  IMAD R9, R0, 0x8, R3 ;  /* 0x0000000800097824 */ /* 0x001fe200078e0203 */
[----:B------:R-:W-:Y:S01]  /*5310*/  SHF.L.U32 R4, R7, 0x1f, RZ ;  /* 0x0000001f07047819 */ /* 0x000fe200000006ff */
[----:B-1----:R-:W-:Y:S06]  /*5320*/  @!P0 BRA `(.L_x_106) ;  /* 0x0000001000d88947 */ /* 0x002fec0003800000 */
.L_x_147:
        /* <DEDUP_REMOVED lines=9> */
.L_x_148:
        /* <DEDUP_REMOVED lines=9> */
.L_x_149:
        /* <DEDUP_REMOVED lines=9> */
.L_x_150:
        /* <DEDUP_REMOVED lines=9> */
.L_x_151:
        /* <DEDUP_REMOVED lines=9> */
.L_x_152:
        /* <DEDUP_REMOVED lines=9> */
.L_x_153:
        /* <DEDUP_REMOVED lines=9> */
.L_x_154:
        /* <DEDUP_REMOVED lines=9> */
.L_x_155:
        /* <DEDUP_REMOVED lines=9> */
.L_x_156:
        /* <DEDUP_REMOVED lines=9> */
.L_x_157:
        /* <DEDUP_REMOVED lines=9> */
.L_x_158:
        /* <DEDUP_REMOVED lines=9> */
.L_x_159:
        /* <DEDUP_REMOVED lines=9> */
.L_x_160:
        /* <DEDUP_REMOVED lines=9> */
.L_x_161:
        /* <DEDUP_REMOVED lines=9> */
.L_x_162:
        /* <DEDUP_REMOVED lines=9> */
.L_x_163:
        /* <DEDUP_REMOVED lines=9> */
.L_x_164:
        /* <DEDUP_REMOVED lines=9> */
.L_x_165:
        /* <DEDUP_REMOVED lines=9> */
.L_x_166:
        /* <DEDUP_REMOVED lines=9> */
.L_x_167:
        /* <DEDUP_REMOVED lines=9> */
.L_x_168:
        /* <DEDUP_REMOVED lines=9> */
.L_x_169:
        /* <DEDUP_REMOVED lines=9> */
.L_x_170:
        /* <DEDUP_REMOVED lines=9> */
.L_x_171:
        /* <DEDUP_REMOVED lines=9> */
.L_x_172:
        /* <DEDUP_REMOVED lines=9> */
.L_x_173:
        /* <DEDUP_REMOVED lines=9> */
.L_x_174:
[----:B------:R-:W1:Y:S01]  /*6260*/  SYNCS.PHASECHK.TRANS64.TRYWAIT P0, [R6+URZ], R5 ;  /* 0x00000005060075a7 */ /* 0x000e62000800017f */
[----:B------:R-:W-:-:S05]  /*6270*/  VIADD R0, R0, 0x1 ;  /* 0x0000000100007836 */ /* 0x000fca0000000000 */
[----:B------:R-:W-:-:S04]  /*6280*/  ISETP.NE.AND P1, PT, R0, 0x20, PT ;  /* 0x000000200000780c */ /* 0x000fc80003f25270 */
[----:B------:R-:W-:Y:S02]  /*6290*/  SEL R2, RZ, 0x1, P1 ;  /* 0x00000001ff027807 */ /* 0x000fe40000800000 */
[----:B------:R-:W-:Y:S02]  /*62a0*/  SEL R0, R0, RZ, P1 ;  /* 0x000000ff00007207 */ /* 0x000fe40000800000 */
[----:B------:R-:W-:Y:S01]  /*62b0*/  LOP3.LUT R2, R7, R2, RZ, 0x3c, !PT ;  /* 0x0000000207027212 */ /* 0x000fe200078e3cff */
[----:B-1----:R-:W-:Y:S06]  /*62c0*/  @!P0 BRA `(.L_x_134) ;  /* 0x0000000c00208947 */ /* 0x002fec0003800000 */
.L_x_175:
[----:B------:R-:W-:Y:S01]  /*62d0*/  IMAD R3, R0, 0x8, R3 ;  /* 0x0000000800037824 */ /* 0x000fe200078e0203 */
[----:B------:R-:W-:-:S07]  /*62e0*/  SHF.L.U32 R0, R2, 0x1f, RZ ;  /* 0x0000001f02007819 */ /* 0x000fce00000006ff */
.L_x_135:
[----:B--2---:R2:W3:Y:S02]  /*62f0*/  SYNCS.PHASECHK.TRANS64.TRYWAIT P0, [R3+URZ], R0 ;  /* 0x00000000030075a7 */ /* 0x0044e4000800017f */
[----:B---3--:R-:W-:Y:S05]  /*6300*/  @!P0 NANOSLEEP.SYNCS 0x989680 ;  /* 0x009896800000895d */ /* 0x008fea0003900000 */
[----:B------:R-:W3:Y:S02]  /*6310*/  @!P0 SYNCS.PHASECHK.TRANS64 P0, [R3+URZ], R0 ;  /* 0x00000000030085a7 */ /* 0x000ee4000800007f */
[----:B---3--:R-:W-:Y:S05]  /*6320*/  @!P0 BRA `(.L_x_135) ;  /* 0xfffffffc00f08947 */ /* 0x008fea000383ffff */
.L_x_102:
[----:B------:R-:W-:Y:S05]  /*6330*/  BSYNC B0 ;  /* 0x0000000000007941 */ /* 0x000fea0003800000 */
.L_x_101:
[----:B------:R-:W-:Y:S05]  /*6340*/  EXIT ;  /* 0x000000000000794d */ /* 0x000fea0003800000 */
.L_x_15:
[----:B0-----:R0:W1:Y:S02]  /*6350*/  SYNCS.PHASECHK.TRANS64.TRYWAIT P0, [R53+URZ+-0x8], R0 ;  /* 0xfffff800350075a7 */ /* 0x001064000800017f */
[----:B-1----:R-:W-:Y:S05]  /*6360*/  @!P0 NANOSLEEP.SYNCS 0x989680 ;  /* 0x009896800000895d */ /* 0x002fea0003900000 */
[----:B------:R-:W1:Y:S02]  /*6370*/  @!P0 SYNCS.PHASECHK.TRANS64 P0, [R53+URZ+-0x8], R0 ;  /* 0xfffff800350085a7 */ /* 0x000e64000800007f */
[----:B-1----:R-:W-:Y:S05]  /*6380*/  @!P0 BRA `(.L_x_15) ;  /* 0xfffffffc00f08947 */ /* 0x002fea000383ffff */
[----:B------:R-:W-:Y:S05]  /*6390*/  BRA `(.L_x_136) ;  /* 0xffffffb400a87947 */ /* 0x000fea000383ffff */
.L_x_20:
[----:B-1----:R1:W2:Y:S02]  /*63a0*/  SYNCS.PHASECHK.TRANS64.TRYWAIT P1, [R3+URZ], R0 ;  /* 0x00000000030075a7 */ /* 0x0022a4000802017f */
[----:B--2---:R-:W-:Y:S05]  /*63b0*/  @!P1 NANOSLEEP.SYNCS 0x989680 ;  /* 0x009896800000995d */ /* 0x004fea0003900000 */
[----:B------:R-:W2:Y:S02]  /*63c0*/  @!P1 SYNCS.PHASECHK.TRANS64 P1, [R3+URZ], R0 ;  /* 0x00000000030095a7 */ /* 0x000ea4000802007f */
[----:B--2---:R-:W-:Y:S05]  /*63d0*/  @!P1 BRA `(.L_x_20) ;  /* 0xfffffffc00f09947 */ /* 0x004fea000383ffff */
[----:B------:R-:W-:Y:S05]  /*63e0*/  BRA `(.L_x_19) ;  /* 0xffffffb8001c7947 */ /* 0x000fea000383ffff */
.L_x_25:
[----:B-1----:R-:W-:-:S04]  /*63f0*/  IMAD.U32 R4, RZ, RZ, UR4 ;  /* 0x00000004ff047e24 */ /* 0x002fc8000f8e00ff */
[----:B------:R1:W2:Y:S03]  /*6400*/  SYNCS.PHASECHK.TRANS64.TRYWAIT P1, [R4+URZ], R3 ;  /* 0x00000003040075a7 */ /* 0x0002a6000802017f */
[----:B--2---:R-:W-:Y:S05]  /*6410*/  @!P1 NANOSLEEP.SYNCS 0x989680 ;  /* 0x009896800000995d */ /* 0x004fea0003900000 */
[----:B------:R-:W2:Y:S02]  /*6420*/  @!P1 SYNCS.PHASECHK.TRANS64 P1, [R4+URZ], R3 ;  /* 0x00000003040095a7 */ /* 0x000ea4000802007f */
[----:B--2---:R-:W-:Y:S05]  /*6430*/  @!P1 BRA `(.L_x_25) ;  /* 0xfffffffc00ec9947 */ /* 0x004fea000383ffff */
[----:B------:R-:W-:Y:S05]  /*6440*/  BRA `(.L_x_24) ;  /* 0xffffffb800fc7947 */ /* 0x000fea000383ffff */
.L_x_31:
[----:B-1----:R1:W2:Y:S02]  /*6450*/  SYNCS.PHASECHK.TRANS64.TRYWAIT P0, [R53+URZ+0x8], R4 ;  /* 0x00000804350075a7 */ /* 0x0022a4000800017f */
[----:B--2---:R-:W-:Y:S05]  /*6460*/  @!P0 NANOSLEEP.SYNCS 0x989680 ;  /* 0x009896800000895d */ /* 0x004fea0003900000 */
[----:B------:R-:W2:Y:S02]  /*6470*/  @!P0 SYNCS.PHASECHK.TRANS64 P0, [R53+URZ+0x8], R4 ;  /* 0x00000804350085a7 */ /* 0x000ea4000800007f */
[----:B--2---:R-:W-:Y:S05]  /*6480*/  @!P0 BRA `(.L_x_31) ;  /* 0xfffffffc00f08947 */ /* 0x004fea000383ffff */
[----:B------:R-:W-:Y:S05]  /*6490*/  BRA `(.L_x_137) ;  /* 0xffffffc0002c7947 */ /* 0x000fea000383ffff */
.L_x_88:
[----:B------:R-:W-:Y:S01]  /*64a0*/  BSSY B1, `(.L_x_138) ;  /* 0x0000006000017945 */ /* 0x000fe20003800000 */
[----:B------:R-:W-:-:S07]  /*64b0*/  IMAD.MOV.U32 R15, RZ, RZ, -0x1 ;  /* 0xffffffffff0f7424 */ /* 0x000fce00078e00ff */
[----:B------:R-:W-:Y:S05]  /*64c0*/  WARPSYNC.COLLECTIVE R15, `(.L_x_139) ;  /* 0x000000000f0c7348 */ /* 0x000fea0003c00000 */
[----:B------:R-:W-:Y:S02]  /*64d0*/  ELECT P6, UR62, PT ;  /* 0x00000000003e782f */ /* 0x000fe400038c0000 */
[----:B------:R-:W-:Y:S01]  /*64e0*/  MOV R14, UR62 ;  /* 0x0000003e000e7c02 */ /* 0x000fe20008000f00 */
[----:B------:R-:W-:Y:S10]  /*64f0*/  ENDCOLLECTIVE ;  /* 0x000000000000791b */ /* 0x000ff40003800000 */
.L_x_139:
[----:B------:R-:W-:Y:S05]  /*6500*/  BSYNC B1 ;  /* 0x0000000000017941 */ /* 0x000fea0003800000 */
.L_x_138:
[----:B------:R-:W-:Y:S05]  /*6510*/  BRA `(.L_x_140) ;  /* 0xffffffe000107947 */ /* 0x000fea000383ffff */
.L_x_91:
[----:B-1----:R1:W2:Y:S02]  /*6520*/  SYNCS.PHASECHK.TRANS64.TRYWAIT P1, [R10+URZ+0x100], R5 ;  /* 0x000100050a0075a7 */ /* 0x0022a4000802017f */
[----:B--2---:R-:W-:Y:S05]  /*6530*/  @!P1 NANOSLEEP.SYNCS 0x989680 ;  /* 0x009896800000995d */ /* 0x004fea0003900000 */
[----:B------:R-:W2:Y:S02]  /*6540*/  @!P1 SYNCS.PHASECHK.TRANS64 P1, [R10+URZ+0x100], R5 ;  /* 0x000100050a0095a7 */ /* 0x000ea4000802007f */
[----:B--2---:R-:W-:Y:S05]  /*6550*/  @!P1 BRA `(.L_x_91) ;  /* 0xfffffffc00f09947 */ /* 0x004fea000383ffff */
[----:B------:R-:W-:Y:S05]  /*6560*/  BRA `(.L_x_141) ;  /* 0xffffffe000447947 */ /* 0x000fea000383ffff */
.L_x_100:
[----:B------:R-:W-:Y:S01]  /*6570*/  BSSY B0, `(.L_x_142) ;  /* 0x0000006000007945 */ /* 0x000fe20003800000 */
[----:B------:R-:W-:-:S07]  /*6580*/  IMAD.MOV.U32 R15, RZ, RZ, -0x1 ;  /* 0xffffffffff0f7424 */ /* 0x000fce00078e00ff */
[----:B------:R-:W-:Y:S05]  /*6590*/  WARPSYNC.COLLECTIVE R15, `(.L_x_143) ;  /* 0x000000000f0c7348 */ /* 0x000fea0003c00000 */
[----:B------:R-:W-:Y:S02]  /*65a0*/  ELECT P6, UR62, PT ;  /* 0x00000000003e782f */ /* 0x000fe400038c0000 */
[----:B------:R-:W-:Y:S01]  /*65b0*/  MOV R14, UR62 ;  /* 0x0000003e000e7c02 */ /* 0x000fe20008000f00 */
[----:B------:R-:W-:Y:S10]  /*65c0*/  ENDCOLLECTIVE ;  /* 0x000000000000791b */ /* 0x000ff40003800000 */
.L_x_143:
[----:B------:R-:W-:Y:S05]  /*65d0*/  BSYNC B0 ;  /* 0x0000000000007941 */ /* 0x000fea0003800000 */
.L_x_142:
[----:B------:R-:W-:Y:S05]  /*65e0*/  BRA `(.L_x_144) ;  /* 0xffffffe800b07947 */ /* 0x000fea000383ffff */
.L_x_104:
[----:B0-----:R0:W1:Y:S02]  /*65f0*/  SYNCS.PHASECHK.TRANS64.TRYWAIT P0, [R7+URZ], R2 ;  /* 0x00000002070075a7 */ /* 0x001064000800017f */
[----:B-1----:R-:W-:Y:S05]  /*6600*/  @!P0 NANOSLEEP.SYNCS 0x989680 ;  /* 0x009896800000895d */ /* 0x002fea0003900000 */
[----:B------:R-:W1:Y:S02]  /*6610*/  @!P0 SYNCS.PHASECHK.TRANS64 P0, [R7+URZ], R2 ;  /* 0x00000002070085a7 */ /* 0x000e64000800007f */
[----:B-1----:R-:W-:Y:S05]  /*6620*/  @!P0 BRA `(.L_x_104) ;  /* 0xfffffffc00f08947 */ /* 0x002fea000383ffff */
[----:B------:R-:W-:Y:S05]  /*6630*/  BRA `(.L_x_145) ;  /* 0xffffffe800f47947 */ /* 0x000fea000383ffff */
.L_x_105:
[----:B0-----:R0:W1:Y:S02]  /*6640*/  SYNCS.PHASECHK.TRANS64.TRYWAIT P0, [R9+URZ], R4 ;  /* 0x00000004090075a7 */ /* 0x001064000800017f */
[----:B-1----:R-:W-:Y:S05]  /*6650*/  @!P0 NANOSLEEP.SYNCS 0x989680 ;  /* 0x009896800000895d */ /* 0x002fea0003900000 */
[----:B------:R-:W1:Y:S02]  /*6660*/  @!P0 SYNCS.PHASECHK.TRANS64 P0, [R9+URZ], R4 ;  /* 0x00000004090085a7 */ /* 0x000e64000800007f */
[----:B-1----:R-:W-:Y:S05]  /*6670*/  @!P0 BRA `(.L_x_105) ;  /* 0xfffffffc00f08947 */ /* 0x002fea000383ffff */
[----:B------:R-:W-:Y:S05]  /*6680*/  BRA `(.L_x_146) ;  /* 0xffffffec00047947 */ /* 0x000fea000383ffff */
.L_x_106:
[----:B0-----:R0:W1:Y:S02]  /*6690*/  SYNCS.PHASECHK.TRANS64.TRYWAIT P0, [R6+URZ], R5 ;  /* 0x00000005060075a7 */ /* 0x001064000800017f */
[----:B-1----:R-:W-:Y:S05]  /*66a0*/  @!P0 NANOSLEEP.SYNCS 0x989680 ;  /* 0x009896800000895d */ /* 0x002fea0003900000 */
[----:B------:R-:W1:Y:S02]  /*66b0*/  @!P0 SYNCS.PHASECHK.TRANS64 P0, [R6+URZ], R5 ;  /* 0x00000005060085a7 */ /* 0x000e64000800007f */
[----:B-1----:R-:W-:Y:S05]  /*66c0*/  @!P0 BRA `(.L_x_106) ;  /* 0xfffffffc00f08947 */ /* 0x002fea000383ffff */
[----:B------:R-:W-:Y:S05]  /*66d0*/  BRA `(.L_x_147) ;  /* 0xffffffec00147947 */ /* 0x000fea000383ffff */
.L_x_107:
[----:B0-----:R0:W1:Y:S02]  /*66e0*/  SYNCS.PHASECHK.TRANS64.TRYWAIT P0, [R9+URZ], R4 ;  /* 0x00000004090075a7 */ /* 0x001064000800017f */
[----:B-1----:R-:W-:Y:S05]  /*66f0*/  @!P0 NANOSLEEP.SYNCS 0x989680 ;  /* 0x009896800000895d */ /* 0x002fea0003900000 */
[----:B------:R-:W1:Y:S02]  /*6700*/  @!P0 SYNCS.PHASECHK.TRANS64 P0, [R9+URZ], R4 ;  /* 0x00000004090085a7 */ /* 0x000e64000800007f */
[----:B-1----:R-:W-:Y:S05]  /*6710*/  @!P0 BRA `(.L_x_107) ;  /* 0xfffffffc00f08947 */ /* 0x002fea000383ffff */
[----:B------:R-:W-:Y:S05]  /*6720*/  BRA `(.L_x_148) ;  /* 0xffffffec00247947 */ /* 0x000fea000383ffff */
.L_x_108:
[----:B0-----:R0:W1:Y:S02]  /*6730*/  SYNCS.PHASECHK.TRANS64.TRYWAIT P0, [R6+URZ], R5 ;  /* 0x00000005060075a7 */ /* 0x001064000800017f */
[----:B-1----:R-:W-:Y:S05]  /*6740*/  @!P0 NANOSLEEP.SYNCS 0x989680 ;  /* 0x009896800000895d */ /* 0x002fea0003900000 */
[----:B------:R-:W1:Y:S02]  /*6750*/  @!P0 SYNCS.PHASECHK.TRANS64 P0, [R6+URZ], R5 ;  /* 0x00000005060085a7 */ /* 0x000e64000800007f */
[----:B-1----:R-:W-:Y:S05]  /*6760*/  @!P0 BRA `(.L_x_108) ;  /* 0xfffffffc00f08947 */ /* 0x002fea000383ffff */
[----:B------:R-:W-:Y:S05]  /*6770*/  BRA `(.L_x_149) ;  /* 0xffffffec00347947 */ /* 0x000fea000383ffff */
.L_x_109:
[----:B0-----:R0:W1:Y:S02]  /*6780*/  SYNCS.PHASECHK.TRANS64.TRYWAIT P0, [R9+URZ], R4 ;  /* 0x00000004090075a7 */ /* 0x001064000800017f */
[----:B-1----:R-:W-:Y:S05]  /*6790*/  @!P0 NANOSLEEP.SYNCS 0x989680 ;  /* 0x009896800000895d */ /* 0x002fea0003900000 */
[----:B------:R-:W1:Y:S02]  /*67a0*/  @!P0 SYNCS.PHASECHK.TRANS64 P0, [R9+URZ], R4 ;  /* 0x00000004090085a7 */ /* 0x000e64000800007f */
[----:B-1----:R-:W-:Y:S05]  /*67b0*/  @!P0 BRA `(.L_x_109) ;  /* 0xfffffffc00f08947 */ /* 0x002fea000383ffff */
[----:B------:R-:W-:Y:S05]  /*67c0*/  BRA `(.L_x_150) ;  /* 0xffffffec00447947 */ /* 0x000fea000383ffff */
.L_x_110:
[----:B0-----:R0:W1:Y:S02]  /*67d0*/  SYNCS.PHASECHK.TRANS64.TRYWAIT P0, [R6+URZ], R5 ;  /* 0x00000005060075a7 */ /* 0x001064000800017f */
[----:B-1----:R-:W-:Y:S05]  /*67e0*/  @!P0 NANOSLEEP.SYNCS 0x989680 ;  /* 0x009896800000895d */ /* 0x002fea0003900000 */
[----:B------:R-:W1:Y:S02]  /*67f0*/  @!P0 SYNCS.PHASECHK.TRANS64 P0, [R6+URZ], R5 ;  /* 0x00000005060085a7 */ /* 0x000e64000800007f */
[----:B-1----:R-:W-:Y:S05]  /*6800*/  @!P0 BRA `(.L_x_110) ;  /* 0xfffffffc00f08947 */ /* 0x002fea000383ffff */
[----:B------:R-:W-:Y:S05]  /*6810*/  BRA `(.L_x_151) ;  /* 0xffffffec00547947 */ /* 0x000fea000383ffff */
.L_x_111:
[----:B0-----:R0:W1:Y:S02]  /*6820*/  SYNCS.PHASECHK.TRANS64.TRYWAIT P0, [R9+URZ], R4 ;  /* 0x00000004090075a7 */ /* 0x001064000800017f */
[----:B-1----:R-:W-:Y:S05]  /*6830*/  @!P0 NANOSLEEP.SYNCS 0x989680 ;  /* 0x009896800000895d */ /* 0x002fea0003900000 */
[----:B------:R-:W1:Y:S02]  /*6840*/  @!P0 SYNCS.PHASECHK.TRANS64 P0, [R9+URZ], R4 ;  /* 0x00000004090085a7 */ /* 0x000e64000800007f */
[----:B-1----:R-:W-:Y:S05]  /*6850*/  @!P0 BRA `(.L_x_111) ;  /* 0xfffffffc00f08947 */ /* 0x002fea000383ffff */
[----:B------:R-:W-:Y:S05]  /*6860*/  BRA `(.L_x_152) ;  /* 0xffffffec00647947 */ /* 0x000fea000383ffff */
.L_x_112:
[----:B0-----:R0:W1:Y:S02]  /*6870*/  SYNCS.PHASECHK.TRANS64.TRYWAIT P0, [R6+URZ], R5 ;  /* 0x00000005060075a7 */ /* 0x001064000800017f */
[----:B-1----:R-:W-:Y:S05]  /*6880*/  @!P0 NANOSLEEP.SYNCS 0x989680 ;  /* 0x009896800000895d */ /* 0x002fea0003900000 */
[----:B------:R-:W1:Y:S02]  /*6890*/  @!P0 SYNCS.PHASECHK.TRANS64 P0, [R6+URZ], R5 ;  /* 0x00000005060085a7 */ /* 0x000e64000800007f */
[----:B-1----:R-:W-:Y:S05]  /*68a0*/  @!P0 BRA `(.L_x_112) ;  /* 0xfffffffc00f08947 */ /* 0x002fea000383ffff */
[----:B------:R-:W-:Y:S05]  /*68b0*/  BRA `(.L_x_153) ;  /* 0xffffffec00747947 */ /* 0x000fea000383ffff */
.L_x_113:
[----:B0-----:R0:W1:Y:S02]  /*68c0*/  SYNCS.PHASECHK.TRANS64.TRYWAIT P0, [R9+URZ], R4 ;  /* 0x00000004090075a7 */ /* 0x001064000800017f */
[----:B-1----:R-:W-:Y:S05]  /*68d0*/  @!P0 NANOSLEEP.SYNCS 0x989680 ;  /* 0x009896800000895d */ /* 0x002fea0003900000 */
[----:B------:R-:W1:Y:S02]  /*68e0*/  @!P0 SYNCS.PHASECHK.TRANS64 P0, [R9+URZ], R4 ;  /* 0x00000004090085a7 */ /* 0x000e64000800007f */
[----:B-1----:R-:W-:Y:S05]  /*68f0*/  @!P0 BRA `(.L_x_113) ;  /* 0xfffffffc00f08947 */ /* 0x002fea000383ffff */
[----:B------:R-:W-:Y:S05]  /*6900*/  BRA `(.L_x_154) ;  /* 0xffffffec00847947 */ /* 0x000fea000383ffff */
.L_x_114:
[----:B0-----:R0:W1:Y:S02]  /*6910*/  SYNCS.PHASECHK.TRANS64.TRYWAIT P0, [R6+URZ], R5 ;  /* 0x00000005060075a7 */ /* 0x001064000800017f */
[----:B-1----:R-:W-:Y:S05]  /*6920*/  @!P0 NANOSLEEP.SYNCS 0x989680 ;  /* 0x009896800000895d */ /* 0x002fea0003900000 */
[----:B------:R-:W1:Y:S02]  /*6930*/  @!P0 SYNCS.PHASECHK.TRANS64 P0, [R6+URZ], R5 ;  /* 0x00000005060085a7 */ /* 0x000e64000800007f */
[----:B-1----:R-:W-:Y:S05]  /*6940*/  @!P0 BRA `(.L_x_114) ;  /* 0xfffffffc00f08947 */ /* 0x002fea000383ffff */
[----:B------:R-:W-:Y:S05]  /*6950*/  BRA `(.L_x_155) ;  /* 0xffffffec00947947 */ /* 0x000fea000383ffff */
.L_x_115:
[----:B0-----:R0:W1:Y:S02]  /*6960*/  SYNCS.PHASECHK.TRANS64.TRYWAIT P0, [R9+URZ], R4 ;  /* 0x00000004090075a7 */ /* 0x001064000800017f */
[----:B-1----:R-:W-:Y:S05]  /*6970*/  @!P0 NANOSLEEP.SYNCS 0x989680 ;  /* 0x009896800000895d */ /* 0x002fea0003900000 */
[----:B------:R-:W1:Y:S02]  /*6980*/  @!P0 SYNCS.PHASECHK.TRANS64 P0, [R9+URZ], R4 ;  /* 0x00000004090085a7 */ /* 0x000e64000800007f */
[----:B-1----:R-:W-:Y:S05]  /*6990*/  @!P0 BRA `(.L_x_115) ;  /* 0xfffffffc00f08947 */ /* 0x002fea000383ffff */
[----:B------:R-:W-:Y:S05]  /*69a0*/  BRA `(.L_x_156) ;  /* 0xffffffec00a47947 */ /* 0x000fea000383ffff */
.L_x_116:
[----:B0-----:R0:W1:Y:S02]  /*69b0*/  SYNCS.PHASECHK.TRANS64.TRYWAIT P0, [R6+URZ], R5 ;  /* 0x00000005060075a7 */ /* 0x001064000800017f */
[----:B-1----:R-:W-:Y:S05]  /*69c0*/  @!P0 NANOSLEEP.SYNCS 0x989680 ;  /* 0x009896800000895d */ /* 0x002fea0003900000 */
[----:B------:R-:W1:Y:S02]  /*69d0*/  @!P0 SYNCS.PHASECHK.TRANS64 P0, [R6+URZ], R5 ;  /* 0x00000005060085a7 */ /* 0x000e64000800007f */
[----:B-1----:R-:W-:Y:S05]  /*69e0*/  @!P0 BRA `(.L_x_116) ;  /* 0xfffffffc00f08947 */ /* 0x002fea000383ffff */
[----:B------:R-:W-:Y:S05]  /*69f0*/  BRA `(.L_x_157) ;  /* 0xffffffec00b47947 */ /* 0x000fea000383ffff */
.L_x_117:
[----:B0-----:R0:W1:Y:S02]  /*6a00*/  SYNCS.PHASECHK.TRANS64.TRYWAIT P0, [R9+URZ], R4 ;  /* 0x00000004090075a7 */ /* 0x001064000800017f */
[----:B-1----:R-:W-:Y:S05]  /*6a10*/  @!P0 NANOSLEEP.SYNCS 0x989680 ;  /* 0x009896800000895d */ /* 0x002fea0003900000 */
[----:B------:R-:W1:Y:S02]  /*6a20*/  @!P0 SYNCS.PHASECHK.TRANS64 P0, [R9+URZ], R4 ;  /* 0x00000004090085a7 */ /* 0x000e64000800007f */
[----:B-1----:R-:W-:Y:S05]  /*6a30*/  @!P0 BRA `(.L_x_117) ;  /* 0xfffffffc00f08947 */ /* 0x002fea000383ffff */
[----:B------:R-:W-:Y:S05]  /*6a40*/  BRA `(.L_x_158) ;  /* 0xffffffec00c47947 */ /* 0x000fea000383ffff */
.L_x_118:
[----:B0-----:R0:W1:Y:S02]  /*6a50*/  SYNCS.PHASECHK.TRANS64.TRYWAIT P0, [R6+URZ], R5 ;  /* 0x00000005060075a7 */ /* 0x001064000800017f */
[----:B-1----:R-:W-:Y:S05]  /*6a60*/  @!P0 NANOSLEEP.SYNCS 0x989680 ;  /* 0x009896800000895d */ /* 0x002fea0003900000 */
[----:B------:R-:W1:Y:S02]  /*6a70*/  @!P0 SYNCS.PHASECHK.TRANS64 P0, [R6+URZ], R5 ;  /* 0x00000005060085a7 */ /* 0x000e64000800007f */
[----:B-1----:R-:W-:Y:S05]  /*6a80*/  @!P0 BRA `(.L_x_118) ;  /* 0xfffffffc00f08947 */ /* 0x002fea000383ffff */
[----:B------:R-:W-:Y:S05]  /*6a90*/  BRA `(.L_x_159) ;  /* 0xffffffec00d47947 */ /* 0x000fea000383ffff */
.L_x_119:
[----:B0-----:R0:W1:Y:S02]  /*6aa0*/  SYNCS.PHASECHK.TRANS64.TRYWAIT P0, [R9+URZ], R4 ;  /* 0x00000004090075a7 */ /* 0x001064000800017f */
[----:B-1----:R-:W-:Y:S05]  /*6ab0*/  @!P0 NANOSLEEP.SYNCS 0x989680 ;  /* 0x009896800000895d */ /* 0x002fea0003900000 */
[----:B------:R-:W1:Y:S02]  /*6ac0*/  @!P0 SYNCS.PHASECHK.TRANS64 P0, [R9+URZ], R4 ;  /* 0x00000004090085a7 */ /* 0x000e64000800007f */
[----:B-1----:R-:W-:Y:S05]  /*6ad0*/  @!P0 BRA `(.L_x_119) ;  /* 0xfffffffc00f08947 */ /* 0x002fea000383ffff */
[----:B------:R-:W-:Y:S05]  /*6ae0*/  BRA `(.L_x_160) ;  /* 0xffffffec00e47947 */ /* 0x000fea000383ffff */
.L_x_120:
[----:B0-----:R0:W1:Y:S02]  /*6af0*/  SYNCS.PHASECHK.TRANS64.TRYWAIT P0, [R6+URZ], R5 ;  /* 0x00000005060075a7 */ /* 0x001064000800017f */
[----:B-1----:R-:W-:Y:S05]  /*6b00*/  @!P0 NANOSLEEP.SYNCS 0x989680 ;  /* 0x009896800000895d */ /* 0x002fea0003900000 */
[----:B------:R-:W1:Y:S02]  /*6b10*/  @!P0 SYNCS.PHASECHK.TRANS64 P0, [R6+URZ], R5 ;  /* 0x00000005060085a7 */ /* 0x000e64000800007f */
[----:B-1----:R-:W-:Y:S05]  /*6b20*/  @!P0 BRA `(.L_x_120) ;  /* 0xfffffffc00f08947 */ /* 0x002fea000383ffff */
[----:B------:R-:W-:Y:S05]  /*6b30*/  BRA `(.L_x_161) ;  /* 0xffffffec00f47947 */ /* 0x000fea000383ffff */
.L_x_121:
[----:B0-----:R0:W1:Y:S02]  /*6b40*/  SYNCS.PHASECHK.TRANS64.TRYWAIT P0, [R9+URZ], R4 ;  /* 0x00000004090075a7 */ /* 0x001064000800017f */
[----:B-1----:R-:W-:Y:S05]  /*6b50*/  @!P0 NANOSLEEP.SYNCS 0x989680 ;  /* 0x009896800000895d */ /* 0x002fea0003900000 */
[----:B------:R-:W1:Y:S02]  /*6b60*/  @!P0 SYNCS.PHASECHK.TRANS64 P0, [R9+URZ], R4 ;  /* 0x00000004090085a7 */ /* 0x000e64000800007f */
[----:B-1----:R-:W-:Y:S05]  /*6b70*/  @!P0 BRA `(.L_x_121) ;  /* 0xfffffffc00f08947 */ /* 0x002fea000383ffff */
[----:B------:R-:W-:Y:S05]  /*6b80*/  BRA `(.L_x_162) ;  /* 0xfffffff000047947 */ /* 0x000fea000383ffff */
.L_x_122:
[----:B0-----:R0:W1:Y:S02]  /*6b90*/  SYNCS.PHASECHK.TRANS64.TRYWAIT P0, [R6+URZ], R5 ;  /* 0x00000005060075a7 */ /* 0x001064000800017f */
[----:B-1----:R-:W-:Y:S05]  /*6ba0*/  @!P0 NANOSLEEP.SYNCS 0x989680 ;  /* 0x009896800000895d */ /* 0x002fea0003900000 */
[----:B------:R-:W1:Y:S02]  /*6bb0*/  @!P0 SYNCS.PHASECHK.TRANS64 P0, [R6+URZ], R5 ;  /* 0x00000005060085a7 */ /* 0x000e64000800007f */
[----:B-1----:R-:W-:Y:S05]  /*6bc0*/  @!P0 BRA `(.L_x_122) ;  /* 0xfffffffc00f08947 */ /* 0x002fea000383ffff */
[----:B------:R-:W-:Y:S05]  /*6bd0*/  BRA `(.L_x_163) ;  /* 0xfffffff000147947 */ /* 0x000fea000383ffff */
.L_x_123:
[----:B0-----:R0:W1:Y:S02]  /*6be0*/  SYNCS.PHASECHK.TRANS64.TRYWAIT P0, [R9+URZ], R4 ;  /* 0x00000004090075a7 */ /* 0x001064000800017f */
[----:B-1----:R-:W-:Y:S05]  /*6bf0*/  @!P0 NANOSLEEP.SYNCS 0x989680 ;  /* 0x009896800000895d */ /* 0x002fea0003900000 */
[----:B------:R-:W1:Y:S02]  /*6c00*/  @!P0 SYNCS.PHASECHK.TRANS64 P0, [R9+URZ], R4 ;  /* 0x00000004090085a7 */ /* 0x000e64000800007f */
[----:B-1----:R-:W-:Y:S05]  /*6c10*/  @!P0 BRA `(.L_x_123) ;  /* 0xfffffffc00f08947 */ /* 0x002fea000383ffff */
[----:B------:R-:W-:Y:S05]  /*6c20*/  BRA `(.L_x_164) ;  /* 0xfffffff000247947 */ /* 0x000fea000383ffff */
.L_x_124:
[----:B0-----:R0:W1:Y:S02]  /*6c30*/  SYNCS.PHASECHK.TRANS64.TRYWAIT P0, [R6+URZ], R5 ;  /* 0x00000005060075a7 */ /* 0x001064000800017f */
[----:B-1----:R-:W-:Y:S05]  /*6c40*/  @!P0 NANOSLEEP.SYNCS 0x989680 ;  /* 0x009896800000895d */ /* 0x002fea0003900000 */
[----:B------:R-:W1:Y:S02]  /*6c50*/  @!P0 SYNCS.PHASECHK.TRANS64 P0, [R6+URZ], R5 ;  /* 0x00000005060085a7 */ /* 0x000e64000800007f */
[----:B-1----:R-:W-:Y:S05]  /*6c60*/  @!P0 BRA `(.L_x_124) ;  /* 0xfffffffc00f08947 */ /* 0x002fea000383ffff */
[----:B------:R-:W-:Y:S05]  /*6c70*/  BRA `(.L_x_165) ;  /* 0xfffffff000347947 */ /* 0x000fea000383ffff */
.L_x_125:
[----:B0-----:R0:W1:Y:S02]  /*6c80*/  SYNCS.PHASECHK.TRANS64.TRYWAIT P0, [R9+URZ], R4 ;  /* 0x00000004090075a7 */ /* 0x001064000800017f */
[----:B-1----:R-:W-:Y:S05]  /*6c90*/  @!P0 NANOSLEEP.SYNCS 0x989680 ;  /* 0x009896800000895d */ /* 0x002fea0003900000 */
[----:B------:R-:W1:Y:S02]  /*6ca0*/  @!P0 SYNCS.PHASECHK.TRANS64 P0, [R9+URZ], R4 ;  /* 0x00000004090085a7 */ /* 0x000e64000800007f */
[----:B-1----:R-:W-:Y:S05]  /*6cb0*/  @!P0 BRA `(.L_x_125) ;  /* 0xfffffffc00f08947 */ /* 0x002fea000383ffff */
[----:B------:R-:W-:Y:S05]  /*6cc0*/  BRA `(.L_x_166) ;  /* 0xfffffff000447947 */ /* 0x000fea000383ffff */
.L_x_126:
[----:B0-----:R0:W1:Y:S02]  /*6cd0*/  SYNCS.PHASECHK.TRANS64.TRYWAIT P0, [R6+URZ], R5 ;  /* 0x00000005060075a7 */ /* 0x001064000800017f */
[----:B-1----:R-:W-:Y:S05]  /*6ce0*/  @!P0 NANOSLEEP.SYNCS 0x989680 ;  /* 0x009896800000895d */ /* 0x002fea0003900000 */
[----:B------:R-:W1:Y:S02]  /*6cf0*/  @!P0 SYNCS.PHASECHK.TRANS64 P0, [R6+URZ], R5 ;  /* 0x00000005060085a7 */ /* 0x000e64000800007f */
[----:B-1----:R-:W-:Y:S05]  /*6d00*/  @!P0 BRA `(.L_x_126) ;  /* 0xfffffffc00f08947 */ /* 0x002fea000383ffff */
[----:B------:R-:W-:Y:S05]  /*6d10*/  BRA `(.L_x_167) ;  /* 0xfffffff000547947 */ /* 0x000fea000383ffff */
.L_x_127:
[----:B0-----:R0:W1:Y:S02]  /*6d20*/  SYNCS.PHASECHK.TRANS64.TRYWAIT P0, [R9+URZ], R4 ;  /* 0x00000004090075a7 */ /* 0x001064000800017f */
[----:B-1----:R-:W-:Y:S05]  /*6d30*/  @!P0 NANOSLEEP.SYNCS 0x989680 ;  /* 0x009896800000895d */ /* 0x002fea0003900000 */
[----:B------:R-:W1:Y:S02]  /*6d40*/  @!P0 SYNCS.PHASECHK.TRANS64 P0, [R9+URZ], R4 ;  /* 0x00000004090085a7 */ /* 0x000e64000800007f */
[----:B-1----:R-:W-:Y:S05]  /*6d50*/  @!P0 BRA `(.L_x_127) ;  /* 0xfffffffc00f08947 */ /* 0x002fea000383ffff */
[----:B------:R-:W-:Y:S05]  /*6d60*/  BRA `(.L_x_168) ;  /* 0xfffffff000647947 */ /* 0x000fea000383ffff */
.L_x_128:
[----:B0-----:R0:W1:Y:S02]  /*6d70*/  SYNCS.PHASECHK.TRANS64.TRYWAIT P0, [R6+URZ], R5 ;  /* 0x00000005060075a7 */ /* 0x001064000800017f */
[----:B-1----:R-:W-:Y:S05]  /*6d80*/  @!P0 NANOSLEEP.SYNCS 0x989680 ;  /* 0x009896800000895d */ /* 0x002fea0003900000 */
[----:B------:R-:W1:Y:S02]  /*6d90*/  @!P0 SYNCS.PHASECHK.TRANS64 P0, [R6+URZ], R5 ;  /* 0x00000005060085a7 */ /* 0x000e64000800007f */
[----:B-1----:R-:W-:Y:S05]  /*6da0*/  @!P0 BRA `(.L_x_128) ;  /* 0xfffffffc00f08947 */ /* 0x002fea000383ffff */
[----:B------:R-:W-:Y:S05]  /*6db0*/  BRA `(.L_x_169) ;  /* 0xfffffff000747947 */ /* 0x000fea000383ffff */
.L_x_129:
[----:B0-----:R0:W1:Y:S02]  /*6dc0*/  SYNCS.PHASECHK.TRANS64.TRYWAIT P0, [R9+URZ], R4 ;  /* 0x00000004090075a7 */ /* 0x001064000800017f */
[----:B-1----:R-:W-:Y:S05]  /*6dd0*/  @!P0 NANOSLEEP.SYNCS 0x989680 ;  /* 0x009896800000895d */ /* 0x002fea0003900000 */
[----:B------:R-:W1:Y:S02]  /*6de0*/  @!P0 SYNCS.PHASECHK.TRANS64 P0, [R9+URZ], R4 ;  /* 0x00000004090085a7 */ /* 0x000e64000800007f */
[----:B-1----:R-:W-:Y:S05]  /*6df0*/  @!P0 BRA `(.L_x_129) ;  /* 0xfffffffc00f08947 */ /* 0x002fea000383ffff */
[----:B------:R-:W-:Y:S05]  /*6e00*/  BRA `(.L_x_170) ;  /* 0xfffffff000847947 */ /* 0x000fea000383ffff */
.L_x_130:
[----:B0-----:R0:W1:Y:S02]  /*6e10*/  SYNCS.PHASECHK.TRANS64.TRYWAIT P0, [R6+URZ], R5 ;  /* 0x00000005060075a7 */ /* 0x001064000800017f */
[----:B-1----:R-:W-:Y:S05]  /*6e20*/  @!P0 NANOSLEEP.SYNCS 0x989680 ;  /* 0x009896800000895d */ /* 0x002fea0003900000 */
[----:B------:R-:W1:Y:S02]  /*6e30*/  @!P0 SYNCS.PHASECHK.TRANS64 P0, [R6+URZ], R5 ;  /* 0x00000005060085a7 */ /* 0x000e64000800007f */
[----:B-1----:R-:W-:Y:S05]  /*6e40*/  @!P0 BRA `(.L_x_130) ;  /* 0xfffffffc00f08947 */ /* 0x002fea000383ffff */
[----:B------:R-:W-:Y:S05]  /*6e50*/  BRA `(.L_x_171) ;  /* 0xfffffff000947947 */ /* 0x000fea000383ffff */
.L_x_131:
[----:B0-----:R0:W1:Y:S02]  /*6e60*/  SYNCS.PHASECHK.TRANS64.TRYWAIT P0, [R9+URZ], R4 ;  /* 0x00000004090075a7 */ /* 0x001064000800017f */
[----:B-1----:R-:W-:Y:S05]  /*6e70*/  @!P0 NANOSLEEP.SYNCS 0x989680 ;  /* 0x009896800000895d */ /* 0x002fea0003900000 */
[----:B------:R-:W1:Y:S02]  /*6e80*/  @!P0 SYNCS.PHASECHK.TRANS64 P0, [R9+URZ], R4 ;  /* 0x00000004090085a7 */ /* 0x000e64000800007f */
[----:B-1----:R-:W-:Y:S05]  /*6e90*/  @!P0 BRA `(.L_x_131) ;  /* 0xfffffffc00f08947 */ /* 0x002fea000383ffff */
[----:B------:R-:W-:Y:S05]  /*6ea0*/  BRA `(.L_x_172) ;  /* 0xfffffff000a47947 */ /* 0x000fea000383ffff */
.L_x_132:
[----:B0-----:R0:W1:Y:S02]  /*6eb0*/  SYNCS.PHASECHK.TRANS64.TRYWAIT P0, [R6+URZ], R5 ;  /* 0x00000005060075a7 */ /* 0x001064000800017f */
[----:B-1----:R-:W-:Y:S05]  /*6ec0*/  @!P0 NANOSLEEP.SYNCS 0x989680 ;  /* 0x009896800000895d */ /* 0x002fea0003900000 */
[----:B------:R-:W1:Y:S02]  /*6ed0*/  @!P0 SYNCS.PHASECHK.TRANS64 P0, [R6+URZ], R5 ;  /* 0x00000005060085a7 */ /* 0x000e64000800007f */
[----:B-1----:R-:W-:Y:S05]  /*6ee0*/  @!P0 BRA `(.L_x_132) ;  /* 0xfffffffc00f08947 */ /* 0x002fea000383ffff */
[----:B------:R-:W-:Y:S05]  /*6ef0*/  BRA `(.L_x_173) ;  /* 0xfffffff000b47947 */ /* 0x000fea000383ffff */
.L_x_133:
[----:B0-----:R0:W1:Y:S02]  /*6f00*/  SYNCS.PHASECHK.TRANS64.TRYWAIT P0, [R9+URZ], R4 ;  /* 0x00000004090075a7 */ /* 0x001064000800017f */
[----:B-1----:R-:W-:Y:S05]  /*6f10*/  @!P0 NANOSLEEP.SYNCS 0x989680 ;  /* 0x009896800000895d */ /* 0x002fea0003900000 */
[----:B------:R-:W1:Y:S02]  /*6f20*/  @!P0 SYNCS.PHASECHK.TRANS64 P0, [R9+URZ], R4 ;  /* 0x00000004090085a7 */ /* 0x000e64000800007f */
[----:B-1----:R-:W-:Y:S05]  /*6f30*/  @!P0 BRA `(.L_x_133) ;  /* 0xfffffffc00f08947 */ /* 0x002fea000383ffff */
[----:B------:R-:W-:Y:S05]  /*6f40*/  BRA `(.L_x_174) ;  /* 0xfffffff000c47947 */ /* 0x000fea000383ffff */
.L_x_134:
[----:B-1----:R1:W2:Y:S02]  /*6f50*/  SYNCS.PHASECHK.TRANS64.TRYWAIT P0, [R6+URZ], R5 ;  /* 0x00000005060075a7 */ /* 0x0022a4000800017f */
[----:B--2---:R-:W-:Y:S05]  /*6f60*/  @!P0 NANOSLEEP.SYNCS 0x989680 ;  /* 0x009896800000895d */ /* 0x004fea0003900000 */
[----:B------:R-:W2:Y:S02]  /*6f70*/  @!P0 SYNCS.PHASECHK.TRANS64 P0, [R6+URZ], R5 ;  /* 0x00000005060085a7 */ /* 0x000ea4000800007f */
[----:B--2---:R-:W-:Y:S05]  /*6f80*/  @!P0 BRA `(.L_x_134) ;  /* 0xfffffffc00f08947 */ /* 0x004fea000383ffff */
[----:B------:R-:W-:Y:S05]  /*6f90*/  BRA `(.L_x_175) ;  /* 0xfffffff000cc7947 */ /* 0x000fea000383ffff */
.L_x_176:
[----:B------:R-:W-:-:S00]  /*6fa0*/  BRA `(.L_x_176) ;  /* 0xfffffffc00fc7947 */ /* 0x000fc0000383ffff */
[----:B------:R-:W-:-:S00]  /*6fb0*/  NOP ;  /* 0x0000000000007918 */ /* 0x000fc00000000000 */
        /* <DEDUP_REMOVED lines=12> */
.L_x_177:


//--------------------- .nv.global.init           --------------------------
	.section	.nv.global.init,"aw",@progbits
.nv.global.init:
	.type		$str$22,@object
	.size		$str$22,($str$23 - $str$22)
$str$22:
        /*0000*/ 	.byte	0x6b, 0x5f, 0x74, 0x69, 0x6c, 0x65, 0x5f, 0x63, 0x6f, 0x75, 0x6e, 0x74, 0x20, 0x3e, 0x3d, 0x20
        /*0010*/ 	.byte	0x31, 0x00
	.type		$str$23,@object
	.size		$str$23,(__unnamed_1 - $str$23)
$str$23:
        /*0012*/ 	.byte	0x2f, 0x74, 0x6d, 0x70, 0x2f, 0x63, 0x75, 0x74, 0x6c, 0x61, 0x73, 0x73, 0x5f, 0x73, 0x77, 0x65
        /*0022*/ 	.byte	0x65, 0x70, 0x5f, 0x73, 0x72, 0x63, 0x2f, 0x69, 0x6e, 0x63, 0x6c, 0x75, 0x64, 0x65, 0x2f, 0x63
        /*0032*/ 	.byte	0x75, 0x74, 0x6c, 0x61, 0x73, 0x73, 0x2f, 0x67, 0x65, 0x6d, 0x6d, 0x2f, 0x63, 0x6f, 0x6c, 0x6c
        /*0042*/ 	.byte	0x65, 0x63, 0x74, 0x69, 0x76, 0x65, 0x2f, 0x73, 0x6d, 0x39, 0x30, 0x5f, 0x6d, 0x6d, 0x61, 0x5f
        /*0052*/ 	.byte	0x74, 0x6d, 0x61, 0x5f, 0x67, 0x6d, 0x6d, 0x61, 0x5f, 0x73, 0x73, 0x5f, 0x77, 0x61, 0x72, 0x70
        /*0062*/ 	.byte	0x73, 0x70, 0x65, 0x63, 0x69, 0x61, 0x6c, 0x69, 0x7a, 0x65, 0x64, 0x2e, 0x68, 0x70, 0x70, 0x00
	.type		__unnamed_1,@object
	.size		__unnamed_1,(.L_0 - __unnamed_1)
__unnamed_1:
        /*0072*/ 	.byte	0x76, 0x6f, 0x69, 0x64, 0x20, 0x63, 0x75, 0x74, 0x6c, 0x61, 0x73, 0x73, 0x3a, 0x3a, 0x67, 0x65
        /* <DEDUP_REMOVED lines=171> */
        /*0b32*/ 	.byte	0x64, 0x65, 0x6e, 0x74, 0x69, 0x74, 0x79, 0x5d, 0x00
.L_0:


//--------------------- .nv.shared._ZN7cutlass13device_kernelINS_4gemm6kernel13GemmUniversalIN4cute5tupleIJiiiiEEENS1_10collective13CollectiveMmaINS1_34MainloopSm90TmaGmmaWarpSpecializedILi32ENS5_IJNS4_1CILi1EEESB_SB_EEENS1_32KernelTmaWarpSpecializedPingpongEEENS5_IJNSA_ILi64EEENSA_ILi48EEESF_EEEaNS5_IJlSB_lEEEaSI_NS4_8TiledMMAINS4_8MMA_AtomIJNS4_4SM904GMMA26MMA_64x16x32_S32S8S8_SS_TNEEEENS4_6LayoutISC_NS5_IJNSA_ILi0EEESQ_SQ_EEEEENS5_IJNS4_10UnderscoreEST_ST_EEEEENS4_13SM90_TMA_LOADENS4_14ComposedLayoutINS4_7SwizzleILi2ELi4ELi3EEENS4_18smem_ptr_flag_bitsILi8EEENSP_INS5_IJNSA_ILi8EEESF_EEENS5_IJSF_SB_EEEEEEEvNS4_8identityESW_S16_vS17_EENS_8epilogue10collective6detail29Sm90TmaWarpSpecializedAdapterINS1A_15DefaultEpilogueIaSI_SI_NS19_6thread17LinearCombinationIaLi1EiiLNS1E_9ScaleType4KindE0ELNS_15FloatRoundStyleE2EaEENS1_15EpilogueDefaultEEEEEvvEEEEvNT_6ParamsE --------------------------
	.section	.nv.shared._ZN7cutlass13device_kernelINS_4gemm6kernel13GemmUniversalIN4cute5tupleIJiiiiEEENS1_10collective13CollectiveMmaINS1_34MainloopSm90TmaGmmaWarpSpecializedILi32ENS5_IJNS4_1CILi1EEESB_SB_EEENS1_32KernelTmaWarpSpecializedPingpongEEENS5_IJNSA_ILi64EEENSA_ILi48EEESF_EEEaNS5_IJlSB_lEEEaSI_NS4_8TiledMMAINS4_8MMA_AtomIJNS4_4SM904GMMA26MMA_64x16x32_S32S8S8_SS_TNEEEENS4_6LayoutISC_NS5_IJNSA_ILi0EEESQ_SQ_EEEEENS5_IJNS4_10UnderscoreEST_ST_EEEEENS4_13SM90_TMA_LOADENS4_14ComposedLayoutINS4_7SwizzleILi2ELi4ELi3EEENS4_18smem_ptr_flag_bitsILi8EEENSP_INS5_IJNSA_ILi8EEESF_EEENS5_IJSF_SB_EEEEEEEvNS4_8identityESW_S16_vS17_EENS_8epilogue10collective6detail29Sm90TmaWarpSpecializedAdapterINS1A_15DefaultEpilogueIaSI_SI_NS19_6thread17LinearCombinationIaLi1EiiLNS1E_9ScaleType4KindE0ELNS_15FloatRoundStyleE2EaEENS1_15EpilogueDefaultEEEEEvvEEEEvNT_6ParamsE,"aw",@nobits
	.sectionflags	@""
	.align	16
	.zero		1024


//--------------------- .nv.shared.reserved.0     --------------------------
	.section	.nv.shared.reserved.0,"aw",@nobits
	.weak		__nv_reservedSMEM_offset_0_alias
	.size		__nv_reservedSMEM_offset_0_alias, 0, 0
	.other		__nv_reservedSMEM_offset_0_alias,@"STO_CUDA_RESERVED_SHARED STV_DEFAULT"
__nv_reservedSMEM_offset_0_alias:
	.zero		0


//--------------------- .nv.global                --------------------------
	.section	.nv.global,"aw",@nobits
.nv.global:
	.type		_ZN40_INTERNAL_c39210f4_4_k_cu_f9abe5c3_144764cute1_E,@object
	.size		_ZN40_INTERNAL_c39210f4_4_k_cu_f9abe5c3_144764cute1_E,(_ZN40_INTERNAL_c39210f4_4_k_cu_f9abe5c3_144764cuda3std3__45__cpo6cbeginE - _ZN40_INTERNAL_c39210f4_4_k_cu_f9abe5c3_144764cute1_E)
_ZN40_INTERNAL_c39210f4_4_k_cu_f9abe5c3_144764cute1_E:
	.zero		1
	.type		_ZN40_INTERNAL_c39210f4_4_k_cu_f9abe5c3_144764cuda3std3__45__cpo6cbeginE,@object
	.size		_ZN40_INTERNAL_c39210f4_4_k_cu_f9abe5c3_144764cuda3std3__45__cpo6cbeginE,(_ZN40_INTERNAL_c39210f4_4_k_cu_f9abe5c3_144764cuda3std3__48in_placeE - _ZN40_INTERNAL_c39210f4_4_k_cu_f9abe5c3_144764cuda3std3__45__cpo6cbeginE)
_ZN40_INTERNAL_c39210f4_4_k_cu_f9abe5c3_144764cuda3std3__45__cpo6cbeginE:
	.zero		1
	.type		_ZN40_INTERNAL_c39210f4_4_k_cu_f9abe5c3_144764cuda3std3__48in_placeE,@object
	.size		_ZN40_INTERNAL_c39210f4_4_k_cu_f9abe5c3_144764cuda3std3__48in_placeE,(_ZN40_INTERNAL_c39210f4_4_k_cu_f9abe5c3_144764cuda3std6ranges3__45__cpo9iter_moveE - _ZN40_INTERNAL_c39210f4_4_k_cu_f9abe5c3_144764cuda3std3__48in_placeE)
_ZN40_INTERNAL_c39210f4_4_k_cu_f9abe5c3_144764cuda3std3__48in_placeE:
	.zero		1
	.type		_ZN40_INTERNAL_c39210f4_4_k_cu_f9abe5c3_144764cuda3std6ranges3__45__cpo9iter_moveE,@object
	.size		_ZN40_INTERNAL_c39210f4_4_k_cu_f9abe5c3_144764cuda3std6ranges3__45__cpo9iter_moveE,(_ZN40_INTERNAL_c39210f4_4_k_cu_f9abe5c3_144764cuda3std3__45__cpo5beginE - _ZN40_INTERNAL_c39210f4_4_k_cu_f9abe5c3_144764cuda3std6ranges3__45__cpo9iter_moveE)
_ZN40_INTERNAL_c39210f4_4_k_cu_f9abe5c3_144764cuda3std6ranges3__45__cpo9iter_moveE:
	.zero		1
	.type		_ZN40_INTERNAL_c39210f4_4_k_cu_f9abe5c3_144764cuda3std3__45__cpo5beginE,@object
	.size		_ZN40_INTERNAL_c39210f4_4_k_cu_f9abe5c3_144764cuda3std3__45__cpo5beginE,(_ZN40_INTERNAL_c39210f4_4_k_cu_f9abe5c3_144764cuda3std3__442_GLOBAL__N__c39210f4_4_k_cu_f9abe5c3_144766ignoreE - _ZN40_INTERNAL_c39210f4_4_k_cu_f9abe5c3_144764cuda3std3__45__cpo5beginE)
_ZN40_INTERNAL_c39210f4_4_k_cu_f9abe5c3_144764cuda3std3__45__cpo5beginE:
	.zero		1
	.type		_ZN40_INTERNAL_c39210f4_4_k_cu_f9abe5c3_144764cuda3std3__442_GLOBAL__N__c39210f4_4_k_cu_f9abe5c3_144766ignoreE,@object
	.size		_ZN40_INTERNAL_c39210f4_4_k_cu_f9abe5c3_144764cuda3std3__442_GLOBAL__N__c39210f4_4_k_cu_f9abe5c3_144766ignoreE,(_ZN40_INTERNAL_c39210f4_4_k_cu_f9abe5c3_144764cute7productE - _ZN40_INTERNAL_c39210f4_4_k_cu_f9abe5c3_144764cuda3std3__442_GLOBAL__N__c39210f4_4_k_cu_f9abe5c3_144766ignoreE)
_ZN40_INTERNAL_c39210f4_4_k_cu_f9abe5c3_144764cuda3std3__442_GLOBAL__N__c39210f4_4_k_cu_f9abe5c3_144766ignoreE:
	.zero		1
	.type		_ZN40_INTERNAL_c39210f4_4_k_cu_f9abe5c3_144764cute7productE,@object
	.size		_ZN40_INTERNAL_c39210f4_4_k_cu_f9abe5c3_144764cute7productE,(_ZN40_INTERNAL_c39210f4_4_k_cu_f9abe5c3_144764cuda3std3__45__cpo3endE - _ZN40_INTERNAL_c39210f4_4_k_cu_f9abe5c3_144764cute7productE)
_ZN40_INTERNAL_c39210f4_4_k_cu_f9abe5c3_144764cute7productE:
	.zero		1
	.type		_ZN40_INTERNAL_c39210f4_4_k_cu_f9abe5c3_144764cuda3std3__45__cpo3endE,@object
	.size		_ZN40_INTERNAL_c39210f4_4_k_cu_f9abe5c3_144764cuda3std3__45__cpo3endE,(_ZN40_INTERNAL_c39210f4_4_k_cu_f9abe5c3_144764cuda3std3__419piecewise_constructE - _ZN40_INTERNAL_c39210f4_4_k_cu_f9abe5c3_144764cuda3std3__45__cpo3endE)
_ZN40_INTERNAL_c39210f4_4_k_cu_f9abe5c3_144764cuda3std3__45__cpo3endE:
	.zero		1
	.type		_ZN40_INTERNAL_c39210f4_4_k_cu_f9abe5c3_144764cuda3std3__419piecewise_constructE,@object
	.size		_ZN40_INTERNAL_c39210f4_4_k_cu_f9abe5c3_144764cuda3std3__419piecewise_constructE,(_ZN40_INTERNAL_c39210f4_4_k_cu_f9abe5c3_144764cuda3std3__45__cpo4cendE - _ZN40_INTERNAL_c39210f4_4_k_cu_f9abe5c3_144764cuda3std3__419piecewise_constructE)
_ZN40_INTERNAL_c39210f4_4_k_cu_f9abe5c3_144764cuda3std3__419piecewise_constructE:
	.zero		1
	.type		_ZN40_INTERNAL_c39210f4_4_k_cu_f9abe5c3_144764cuda3std3__45__cpo4cendE,@object
	.size		_ZN40_INTERNAL_c39210f4_4_k_cu_f9abe5c3_144764cuda3std3__45__cpo4cendE,(_ZN40_INTERNAL_c39210f4_4_k_cu_f9abe5c3_144764cuda3std6ranges3__45__cpo4swapE - _ZN40_INTERNAL_c39210f4_4_k_cu_f9abe5c3_144764cuda3std3__45__cpo4cendE)
_ZN40_INTERNAL_c39210f4_4_k_cu_f9abe5c3_144764cuda3std3__45__cpo4cendE:
	.zero		1
	.type		_ZN40_INTERNAL_c39210f4_4_k_cu_f9abe5c3_144764cuda3std6ranges3__45__cpo4swapE,@object
	.size		_ZN40_INTERNAL_c39210f4_4_k_cu_f9abe5c3_144764cuda3std6ranges3__45__cpo4swapE,(.L_8 - _ZN40_INTERNAL_c39210f4_4_k_cu_f9abe5c3_144764cuda3std6ranges3__45__cpo4swapE)
_ZN40_INTERNAL_c39210f4_4_k_cu_f9abe5c3_144764cuda3std6ranges3__45__cpo4swapE:
	.zero		1
.L_8:


//--------------------- .nv.constant0._ZN7cutlass13device_kernelINS_4gemm6kernel13GemmUniversalIN4cute5tupleIJiiiiEEENS1_10collective13CollectiveMmaINS1_34MainloopSm90TmaGmmaWarpSpecializedILi32ENS5_IJNS4_1CILi1EEESB_SB_EEENS1_32KernelTmaWarpSpecializedPingpongEEENS5_IJNSA_ILi64EEENSA_ILi48EEESF_EEEaNS5_IJlSB_lEEEaSI_NS4_8TiledMMAINS4_8MMA_AtomIJNS4_4SM904GMMA26MMA_64x16x32_S32S8S8_SS_TNEEEENS4_6LayoutISC_NS5_IJNSA_ILi0EEESQ_SQ_EEEEENS5_IJNS4_10UnderscoreEST_ST_EEEEENS4_13SM90_TMA_LOADENS4_14ComposedLayoutINS4_7SwizzleILi2ELi4ELi3EEENS4_18smem_ptr_flag_bitsILi8EEENSP_INS5_IJNSA_ILi8EEESF_EEENS5_IJSF_SB_EEEEEEEvNS4_8identityESW_S16_vS17_EENS_8epilogue10collective6detail29Sm90TmaWarpSpecializedAdapterINS1A_15DefaultEpilogueIaSI_SI_NS19_6thread17LinearCombinationIaLi1EiiLNS1E_9ScaleType4KindE0ELNS_15FloatRoundStyleE2EaEENS1_15EpilogueDefaultEEEEEvvEEEEvNT_6ParamsE --------------------------
	.section	.nv.constant0._ZN7cutlass13device_kernelINS_4gemm6kernel13GemmUniversalIN4cute5tupleIJiiiiEEENS1_10collective13CollectiveMmaINS1_34MainloopSm90TmaGmmaWarpSpecializedILi32ENS5_IJNS4_1CILi1EEESB_SB_EEENS1_32KernelTmaWarpSpecializedPingpongEEENS5_IJNSA_ILi64EEENSA_ILi48EEESF_EEEaNS5_IJlSB_lEEEaSI_NS4_8TiledMMAINS4_8MMA_AtomIJNS4_4SM904GMMA26MMA_64x16x32_S32S8S8_SS_TNEEEENS4_6LayoutISC_NS5_IJNSA_ILi0EEESQ_SQ_EEEEENS5_IJNS4_10UnderscoreEST_ST_EEEEENS4_13SM90_TMA_LOADENS4_14ComposedLayoutINS4_7SwizzleILi2ELi4ELi3EEENS4_18smem_ptr_flag_bitsILi8EEENSP_INS5_IJNSA_ILi8EEESF_EEENS5_IJSF_SB_EEEEEEEvNS4_8identityESW_S16_vS17_EENS_8epilogue10collective6detail29Sm90TmaWarpSpecializedAdapterINS1A_15DefaultEpilogueIaSI_SI_NS19_6thread17LinearCombinationIaLi1EiiLNS1E_9ScaleType4KindE0ELNS_15FloatRoundStyleE2EaEENS1_15EpilogueDefaultEEEEEvvEEEEvNT_6ParamsE,"a",@progbits
	.sectionflags	@""
	.align	4
.nv.constant0._ZN7cutlass13device_kernelINS_4gemm6kernel13GemmUniversalIN4cute5tupleIJiiiiEEENS1_10collective13CollectiveMmaINS1_34MainloopSm90TmaGmmaWarpSpecializedILi32ENS5_IJNS4_1CILi1EEESB_SB_EEENS1_32KernelTmaWarpSpecializedPingpongEEENS5_IJNSA_ILi64EEENSA_ILi48EEESF_EEEaNS5_IJlSB_lEEEaSI_NS4_8TiledMMAINS4_8MMA_AtomIJNS4_4SM904GMMA26MMA_64x16x32_S32S8S8_SS_TNEEEENS4_6LayoutISC_NS5_IJNSA_ILi0EEESQ_SQ_EEEEENS5_IJNS4_10UnderscoreEST_ST_EEEEENS4_13SM90_TMA_LOADENS4_14ComposedLayoutINS4_7SwizzleILi2ELi4ELi3EEENS4_18smem_ptr_flag_bitsILi8EEENSP_INS5_IJNSA_ILi8EEESF_EEENS5_IJSF_SB_EEEEEEEvNS4_8identityESW_S16_vS17_EENS_8epilogue10collective6detail29Sm90TmaWarpSpecializedAdapterINS1A_15DefaultEpilogueIaSI_SI_NS19_6thread17LinearCombinationIaLi1EiiLNS1E_9ScaleType4KindE0ELNS_15FloatRoundStyleE2EaEENS1_15EpilogueDefaultEEEEEvvEEEEvNT_6ParamsE:
	.zero		1664


//--------------------- SYMBOLS --------------------------

	.type		.nv.reservedSmem.offset0,@object
	.size		.nv.reservedSmem.offset0,0x4
	.type		__assertfail,@function
